//
// Generated by NVIDIA NVVM Compiler
//
// Compiler Build ID: CL-36424714
// Cuda compilation tools, release 13.0, V13.0.88
// Based on NVVM 20.0.0
//

.version 9.0
.target sm_100
.address_size 64

	// .globl	_Z15rellenarTableroPiiiiP17curandStateXORWOW
.global .align 4 .b8 precalc_xorwow_matrix[102400];
.global .align 4 .b8 precalc_xorwow_offset_matrix[102400];
.global .align 4 .b8 mrg32k3aM1[2304];
.global .align 4 .b8 mrg32k3aM2[2304];
.global .align 4 .b8 mrg32k3aM1SubSeq[2016];
.global .align 4 .b8 mrg32k3aM2SubSeq[2016];
.global .align 4 .b8 mrg32k3aM1Seq[2304];
.global .align 4 .b8 mrg32k3aM2Seq[2304];
.const .align 8 .b8 __cr_lgamma_table[72];

.visible .entry _Z15rellenarTableroPiiiiP17curandStateXORWOW(
	.param .u64 .ptr .align 1 _Z15rellenarTableroPiiiiP17curandStateXORWOW_param_0,
	.param .u32 _Z15rellenarTableroPiiiiP17curandStateXORWOW_param_1,
	.param .u32 _Z15rellenarTableroPiiiiP17curandStateXORWOW_param_2,
	.param .u32 _Z15rellenarTableroPiiiiP17curandStateXORWOW_param_3,
	.param .u64 .ptr .align 1 _Z15rellenarTableroPiiiiP17curandStateXORWOW_param_4
)
{
	.reg .pred 	%p<28>;
	.reg .b32 	%r<435>;
	.reg .b64 	%rd<24>;

	ld.param.u64 	%rd9, [_Z15rellenarTableroPiiiiP17curandStateXORWOW_param_0];
	ld.param.u32 	%r184, [_Z15rellenarTableroPiiiiP17curandStateXORWOW_param_1];
	ld.param.u32 	%r185, [_Z15rellenarTableroPiiiiP17curandStateXORWOW_param_2];
	ld.param.u32 	%r186, [_Z15rellenarTableroPiiiiP17curandStateXORWOW_param_3];
	ld.param.u64 	%rd10, [_Z15rellenarTableroPiiiiP17curandStateXORWOW_param_4];
	cvta.to.global.u64 	%rd11, %rd10;
	mov.u32 	%r187, %ctaid.x;
	mov.u32 	%r188, %ntid.x;
	mov.u32 	%r189, %tid.x;
	mad.lo.s32 	%r190, %r187, %r188, %r189;
	mov.u32 	%r191, %ctaid.y;
	mov.u32 	%r192, %ntid.y;
	mov.u32 	%r193, %tid.y;
	mad.lo.s32 	%r1, %r191, %r192, %r193;
	cvt.s64.s32 	%rd1, %r190;
	mul.wide.s32 	%rd12, %r190, 48;
	add.s64 	%rd2, %rd11, %rd12;
	mov.b32 	%r194, -1949925294;
	mov.b32 	%r195, 1583451989;
	st.global.v2.u32 	[%rd2], {%r195, %r194};
	mov.b32 	%r196, -123459836;
	mov.b32 	%r197, -1846483240;
	st.global.v2.u32 	[%rd2+8], {%r197, %r196};
	mov.b32 	%r198, -2067598762;
	mov.b32 	%r199, -589760388;
	st.global.v2.u32 	[%rd2+16], {%r199, %r198};
	setp.eq.s32 	%p1, %r190, 0;
	@%p1 bra 	$L__BB0_42;
	mov.b32 	%r341, 0;
	mov.u64 	%rd23, %rd1;
$L__BB0_2:
	and.b64  	%rd4, %rd23, 3;
	setp.eq.s64 	%p2, %rd4, 0;
	@%p2 bra 	$L__BB0_41;
	mul.wide.u32 	%rd13, %r341, 3200;
	mov.u64 	%rd14, precalc_xorwow_matrix;
	add.s64 	%rd5, %rd14, %rd13;
	cvt.u32.u64 	%r3, %rd4;
	mov.b32 	%r342, 0;
$L__BB0_4:
	mov.b32 	%r355, 0;
	mov.u32 	%r356, %r355;
	mov.u32 	%r357, %r355;
	mov.u32 	%r358, %r355;
	mov.u32 	%r359, %r355;
	mov.u32 	%r348, %r355;
$L__BB0_5:
	mul.wide.u32 	%rd15, %r348, 4;
	add.s64 	%rd16, %rd2, %rd15;
	ld.global.u32 	%r11, [%rd16+4];
	shl.b32 	%r12, %r348, 5;
	mov.b32 	%r354, 0;
$L__BB0_6:
	.pragma "nounroll";
	shr.u32 	%r204, %r11, %r354;
	and.b32  	%r205, %r204, 1;
	setp.eq.b32 	%p3, %r205, 1;
	not.pred 	%p4, %p3;
	add.s32 	%r206, %r12, %r354;
	mul.lo.s32 	%r207, %r206, 5;
	mul.wide.u32 	%rd17, %r207, 4;
	add.s64 	%rd6, %rd5, %rd17;
	@%p4 bra 	$L__BB0_8;
	ld.global.u32 	%r208, [%rd6];
	xor.b32  	%r359, %r359, %r208;
	ld.global.u32 	%r209, [%rd6+4];
	xor.b32  	%r358, %r358, %r209;
	ld.global.u32 	%r210, [%rd6+8];
	xor.b32  	%r357, %r357, %r210;
	ld.global.u32 	%r211, [%rd6+12];
	xor.b32  	%r356, %r356, %r211;
	ld.global.u32 	%r212, [%rd6+16];
	xor.b32  	%r355, %r355, %r212;
$L__BB0_8:
	and.b32  	%r214, %r204, 2;
	setp.eq.s32 	%p5, %r214, 0;
	@%p5 bra 	$L__BB0_10;
	ld.global.u32 	%r215, [%rd6+20];
	xor.b32  	%r359, %r359, %r215;
	ld.global.u32 	%r216, [%rd6+24];
	xor.b32  	%r358, %r358, %r216;
	ld.global.u32 	%r217, [%rd6+28];
	xor.b32  	%r357, %r357, %r217;
	ld.global.u32 	%r218, [%rd6+32];
	xor.b32  	%r356, %r356, %r218;
	ld.global.u32 	%r219, [%rd6+36];
	xor.b32  	%r355, %r355, %r219;
$L__BB0_10:
	and.b32  	%r221, %r204, 4;
	setp.eq.s32 	%p6, %r221, 0;
	@%p6 bra 	$L__BB0_12;
	ld.global.u32 	%r222, [%rd6+40];
	xor.b32  	%r359, %r359, %r222;
	ld.global.u32 	%r223, [%rd6+44];
	xor.b32  	%r358, %r358, %r223;
	ld.global.u32 	%r224, [%rd6+48];
	xor.b32  	%r357, %r357, %r224;
	ld.global.u32 	%r225, [%rd6+52];
	xor.b32  	%r356, %r356, %r225;
	ld.global.u32 	%r226, [%rd6+56];
	xor.b32  	%r355, %r355, %r226;
$L__BB0_12:
	and.b32  	%r228, %r204, 8;
	setp.eq.s32 	%p7, %r228, 0;
	@%p7 bra 	$L__BB0_14;
	ld.global.u32 	%r229, [%rd6+60];
	xor.b32  	%r359, %r359, %r229;
	ld.global.u32 	%r230, [%rd6+64];
	xor.b32  	%r358, %r358, %r230;
	ld.global.u32 	%r231, [%rd6+68];
	xor.b32  	%r357, %r357, %r231;
	ld.global.u32 	%r232, [%rd6+72];
	xor.b32  	%r356, %r356, %r232;
	ld.global.u32 	%r233, [%rd6+76];
	xor.b32  	%r355, %r355, %r233;
$L__BB0_14:
	and.b32  	%r235, %r204, 16;
	setp.eq.s32 	%p8, %r235, 0;
	@%p8 bra 	$L__BB0_16;
	ld.global.u32 	%r236, [%rd6+80];
	xor.b32  	%r359, %r359, %r236;
	ld.global.u32 	%r237, [%rd6+84];
	xor.b32  	%r358, %r358, %r237;
	ld.global.u32 	%r238, [%rd6+88];
	xor.b32  	%r357, %r357, %r238;
	ld.global.u32 	%r239, [%rd6+92];
	xor.b32  	%r356, %r356, %r239;
	ld.global.u32 	%r240, [%rd6+96];
	xor.b32  	%r355, %r355, %r240;
$L__BB0_16:
	and.b32  	%r242, %r204, 32;
	setp.eq.s32 	%p9, %r242, 0;
	@%p9 bra 	$L__BB0_18;
	ld.global.u32 	%r243, [%rd6+100];
	xor.b32  	%r359, %r359, %r243;
	ld.global.u32 	%r244, [%rd6+104];
	xor.b32  	%r358, %r358, %r244;
	ld.global.u32 	%r245, [%rd6+108];
	xor.b32  	%r357, %r357, %r245;
	ld.global.u32 	%r246, [%rd6+112];
	xor.b32  	%r356, %r356, %r246;
	ld.global.u32 	%r247, [%rd6+116];
	xor.b32  	%r355, %r355, %r247;
$L__BB0_18:
	and.b32  	%r249, %r204, 64;
	setp.eq.s32 	%p10, %r249, 0;
	@%p10 bra 	$L__BB0_20;
	ld.global.u32 	%r250, [%rd6+120];
	xor.b32  	%r359, %r359, %r250;
	ld.global.u32 	%r251, [%rd6+124];
	xor.b32  	%r358, %r358, %r251;
	ld.global.u32 	%r252, [%rd6+128];
	xor.b32  	%r357, %r357, %r252;
	ld.global.u32 	%r253, [%rd6+132];
	xor.b32  	%r356, %r356, %r253;
	ld.global.u32 	%r254, [%rd6+136];
	xor.b32  	%r355, %r355, %r254;
$L__BB0_20:
	and.b32  	%r256, %r204, 128;
	setp.eq.s32 	%p11, %r256, 0;
	@%p11 bra 	$L__BB0_22;
	ld.global.u32 	%r257, [%rd6+140];
	xor.b32  	%r359, %r359, %r257;
	ld.global.u32 	%r258, [%rd6+144];
	xor.b32  	%r358, %r358, %r258;
	ld.global.u32 	%r259, [%rd6+148];
	xor.b32  	%r357, %r357, %r259;
	ld.global.u32 	%r260, [%rd6+152];
	xor.b32  	%r356, %r356, %r260;
	ld.global.u32 	%r261, [%rd6+156];
	xor.b32  	%r355, %r355, %r261;
$L__BB0_22:
	and.b32  	%r263, %r204, 256;
	setp.eq.s32 	%p12, %r263, 0;
	@%p12 bra 	$L__BB0_24;
	ld.global.u32 	%r264, [%rd6+160];
	xor.b32  	%r359, %r359, %r264;
	ld.global.u32 	%r265, [%rd6+164];
	xor.b32  	%r358, %r358, %r265;
	ld.global.u32 	%r266, [%rd6+168];
	xor.b32  	%r357, %r357, %r266;
	ld.global.u32 	%r267, [%rd6+172];
	xor.b32  	%r356, %r356, %r267;
	ld.global.u32 	%r268, [%rd6+176];
	xor.b32  	%r355, %r355, %r268;
$L__BB0_24:
	and.b32  	%r270, %r204, 512;
	setp.eq.s32 	%p13, %r270, 0;
	@%p13 bra 	$L__BB0_26;
	ld.global.u32 	%r271, [%rd6+180];
	xor.b32  	%r359, %r359, %r271;
	ld.global.u32 	%r272, [%rd6+184];
	xor.b32  	%r358, %r358, %r272;
	ld.global.u32 	%r273, [%rd6+188];
	xor.b32  	%r357, %r357, %r273;
	ld.global.u32 	%r274, [%rd6+192];
	xor.b32  	%r356, %r356, %r274;
	ld.global.u32 	%r275, [%rd6+196];
	xor.b32  	%r355, %r355, %r275;
$L__BB0_26:
	and.b32  	%r277, %r204, 1024;
	setp.eq.s32 	%p14, %r277, 0;
	@%p14 bra 	$L__BB0_28;
	ld.global.u32 	%r278, [%rd6+200];
	xor.b32  	%r359, %r359, %r278;
	ld.global.u32 	%r279, [%rd6+204];
	xor.b32  	%r358, %r358, %r279;
	ld.global.u32 	%r280, [%rd6+208];
	xor.b32  	%r357, %r357, %r280;
	ld.global.u32 	%r281, [%rd6+212];
	xor.b32  	%r356, %r356, %r281;
	ld.global.u32 	%r282, [%rd6+216];
	xor.b32  	%r355, %r355, %r282;
$L__BB0_28:
	and.b32  	%r284, %r204, 2048;
	setp.eq.s32 	%p15, %r284, 0;
	@%p15 bra 	$L__BB0_30;
	ld.global.u32 	%r285, [%rd6+220];
	xor.b32  	%r359, %r359, %r285;
	ld.global.u32 	%r286, [%rd6+224];
	xor.b32  	%r358, %r358, %r286;
	ld.global.u32 	%r287, [%rd6+228];
	xor.b32  	%r357, %r357, %r287;
	ld.global.u32 	%r288, [%rd6+232];
	xor.b32  	%r356, %r356, %r288;
	ld.global.u32 	%r289, [%rd6+236];
	xor.b32  	%r355, %r355, %r289;
$L__BB0_30:
	and.b32  	%r291, %r204, 4096;
	setp.eq.s32 	%p16, %r291, 0;
	@%p16 bra 	$L__BB0_32;
	ld.global.u32 	%r292, [%rd6+240];
	xor.b32  	%r359, %r359, %r292;
	ld.global.u32 	%r293, [%rd6+244];
	xor.b32  	%r358, %r358, %r293;
	ld.global.u32 	%r294, [%rd6+248];
	xor.b32  	%r357, %r357, %r294;
	ld.global.u32 	%r295, [%rd6+252];
	xor.b32  	%r356, %r356, %r295;
	ld.global.u32 	%r296, [%rd6+256];
	xor.b32  	%r355, %r355, %r296;
$L__BB0_32:
	and.b32  	%r298, %r204, 8192;
	setp.eq.s32 	%p17, %r298, 0;
	@%p17 bra 	$L__BB0_34;
	ld.global.u32 	%r299, [%rd6+260];
	xor.b32  	%r359, %r359, %r299;
	ld.global.u32 	%r300, [%rd6+264];
	xor.b32  	%r358, %r358, %r300;
	ld.global.u32 	%r301, [%rd6+268];
	xor.b32  	%r357, %r357, %r301;
	ld.global.u32 	%r302, [%rd6+272];
	xor.b32  	%r356, %r356, %r302;
	ld.global.u32 	%r303, [%rd6+276];
	xor.b32  	%r355, %r355, %r303;
$L__BB0_34:
	and.b32  	%r305, %r204, 16384;
	setp.eq.s32 	%p18, %r305, 0;
	@%p18 bra 	$L__BB0_36;
	ld.global.u32 	%r306, [%rd6+280];
	xor.b32  	%r359, %r359, %r306;
	ld.global.u32 	%r307, [%rd6+284];
	xor.b32  	%r358, %r358, %r307;
	ld.global.u32 	%r308, [%rd6+288];
	xor.b32  	%r357, %r357, %r308;
	ld.global.u32 	%r309, [%rd6+292];
	xor.b32  	%r356, %r356, %r309;
	ld.global.u32 	%r310, [%rd6+296];
	xor.b32  	%r355, %r355, %r310;
$L__BB0_36:
	and.b32  	%r312, %r204, 32768;
	setp.eq.s32 	%p19, %r312, 0;
	@%p19 bra 	$L__BB0_38;
	ld.global.u32 	%r313, [%rd6+300];
	xor.b32  	%r359, %r359, %r313;
	ld.global.u32 	%r314, [%rd6+304];
	xor.b32  	%r358, %r358, %r314;
	ld.global.u32 	%r315, [%rd6+308];
	xor.b32  	%r357, %r357, %r315;
	ld.global.u32 	%r316, [%rd6+312];
	xor.b32  	%r356, %r356, %r316;
	ld.global.u32 	%r317, [%rd6+316];
	xor.b32  	%r355, %r355, %r317;
$L__BB0_38:
	add.s32 	%r354, %r354, 16;
	setp.ne.s32 	%p20, %r354, 32;
	@%p20 bra 	$L__BB0_6;
	mad.lo.s32 	%r318, %r348, -31, %r12;
	add.s32 	%r348, %r318, 1;
	setp.ne.s32 	%p21, %r348, 5;
	@%p21 bra 	$L__BB0_5;
	st.global.u32 	[%rd2+4], %r359;
	st.global.u32 	[%rd2+8], %r358;
	st.global.u32 	[%rd2+12], %r357;
	st.global.u32 	[%rd2+16], %r356;
	st.global.u32 	[%rd2+20], %r355;
	add.s32 	%r342, %r342, 1;
	setp.lt.u32 	%p22, %r342, %r3;
	@%p22 bra 	$L__BB0_4;
$L__BB0_41:
	shr.u64 	%rd7, %rd23, 2;
	add.s32 	%r341, %r341, 1;
	setp.gt.u64 	%p23, %rd23, 3;
	mov.u64 	%rd23, %rd7;
	@%p23 bra 	$L__BB0_2;
$L__BB0_42:
	cvt.u32.u64 	%r319, %rd1;
	mov.b32 	%r320, 0;
	st.global.v2.u32 	[%rd2+24], {%r320, %r320};
	st.global.u32 	[%rd2+32], %r320;
	mov.b64 	%rd18, 0;
	st.global.u64 	[%rd2+40], %rd18;
	setp.ge.s32 	%p24, %r319, %r185;
	setp.ge.s32 	%p25, %r1, %r184;
	or.pred  	%p26, %p24, %p25;
	@%p26 bra 	$L__BB0_45;
	mul.lo.s32 	%r183, %r185, %r1;
	add.s32 	%r322, %r183, %r319;
	cvta.to.global.u64 	%rd19, %rd9;
	mul.wide.s32 	%rd20, %r322, 4;
	add.s64 	%rd8, %rd19, %rd20;
	ld.global.u32 	%r323, [%rd8];
	setp.ne.s32 	%p27, %r323, 0;
	@%p27 bra 	$L__BB0_45;
	mul.wide.s32 	%rd21, %r183, 48;
	add.s64 	%rd22, %rd2, %rd21;
	ld.global.v2.u32 	{%r324, %r325}, [%rd22];
	shr.u32 	%r326, %r325, 2;
	xor.b32  	%r327, %r326, %r325;
	ld.global.v2.u32 	{%r328, %r329}, [%rd22+8];
	ld.global.v2.u32 	{%r330, %r331}, [%rd22+16];
	st.global.v2.u32 	[%rd22+8], {%r329, %r330};
	shl.b32 	%r332, %r331, 4;
	shl.b32 	%r333, %r327, 1;
	xor.b32  	%r334, %r333, %r332;
	xor.b32  	%r335, %r334, %r327;
	xor.b32  	%r336, %r335, %r331;
	st.global.v2.u32 	[%rd22+16], {%r331, %r336};
	add.s32 	%r337, %r324, 362437;
	st.global.v2.u32 	[%rd22], {%r337, %r328};
	add.s32 	%r338, %r336, %r337;
	rem.u32 	%r339, %r338, %r186;
	add.s32 	%r340, %r339, 1;
	st.global.u32 	[%rd8], %r340;
$L__BB0_45:
	ret;

}
	// .globl	_Z15eliminarBloquesPiiii
.visible .entry _Z15eliminarBloquesPiiii(
	.param .u64 .ptr .align 1 _Z15eliminarBloquesPiiii_param_0,
	.param .u32 _Z15eliminarBloquesPiiii_param_1,
	.param .u32 _Z15eliminarBloquesPiiii_param_2,
	.param .u32 _Z15eliminarBloquesPiiii_param_3
)
{
	.reg .pred 	%p<35>;
	.reg .b32 	%r<115>;
	.reg .b64 	%rd<43>;

	ld.param.u64 	%rd2, [_Z15eliminarBloquesPiiii_param_0];
	ld.param.u32 	%r55, [_Z15eliminarBloquesPiiii_param_1];
	ld.param.u32 	%r104, [_Z15eliminarBloquesPiiii_param_2];
	ld.param.u32 	%r98, [_Z15eliminarBloquesPiiii_param_3];
	cvta.to.global.u64 	%rd1, %rd2;
	mov.u32 	%r58, %tid.x;
	mov.u32 	%r59, %ctaid.x;
	mov.u32 	%r60, %ntid.x;
	mad.lo.s32 	%r1, %r59, %r60, %r58;
	div.s32 	%r61, %r1, %r55;
	mul.lo.s32 	%r2, %r104, %r55;
	add.s32 	%r62, %r2, %r98;
	mul.wide.s32 	%rd3, %r62, 4;
	add.s64 	%rd4, %rd1, %rd3;
	ld.global.u32 	%r3, [%rd4];
	mul.lo.s32 	%r4, %r55, %r55;
	setp.ge.s32 	%p1, %r1, %r4;
	setp.ne.s32 	%p2, %r61, %r104;
	or.pred  	%p3, %p1, %p2;
	@%p3 bra 	$L__BB1_21;
	setp.lt.s32 	%p20, %r98, 1;
	mov.u32 	%r109, %r98;
	@%p20 bra 	$L__BB1_5;
	add.s32 	%r5, %r2, -1;
	mov.u32 	%r95, %r98;
$L__BB1_3:
	add.s32 	%r80, %r5, %r95;
	mul.wide.s32 	%rd31, %r80, 4;
	add.s64 	%rd32, %rd1, %rd31;
	ld.global.u32 	%r81, [%rd32];
	setp.ne.s32 	%p21, %r81, %r3;
	mov.u32 	%r109, %r95;
	@%p21 bra 	$L__BB1_5;
	add.s32 	%r7, %r95, -1;
	setp.gt.u32 	%p22, %r95, 1;
	mov.b32 	%r109, 0;
	mov.u32 	%r95, %r7;
	@%p22 bra 	$L__BB1_3;
$L__BB1_5:
	add.s32 	%r9, %r55, -1;
	setp.ge.s32 	%p23, %r98, %r9;
	@%p23 bra 	$L__BB1_9;
	add.s32 	%r10, %r2, 1;
	mov.u32 	%r97, %r98;
$L__BB1_7:
	add.s32 	%r83, %r10, %r97;
	mul.wide.s32 	%rd33, %r83, 4;
	add.s64 	%rd34, %rd1, %rd33;
	ld.global.u32 	%r84, [%rd34];
	setp.ne.s32 	%p24, %r84, %r3;
	mov.u32 	%r98, %r97;
	@%p24 bra 	$L__BB1_9;
	add.s32 	%r97, %r97, 1;
	setp.ne.s32 	%p25, %r97, %r9;
	mov.u32 	%r98, %r9;
	@%p25 bra 	$L__BB1_7;
$L__BB1_9:
	setp.le.s32 	%p26, %r98, %r109;
	@%p26 bra 	$L__BB1_40;
	sub.s32 	%r85, %r98, %r109;
	add.s32 	%r14, %r85, 1;
	and.b32  	%r15, %r14, 7;
	setp.lt.u32 	%p27, %r85, 7;
	@%p27 bra 	$L__BB1_13;
	add.s32 	%r100, %r109, %r2;
	and.b32  	%r86, %r14, -8;
	neg.s32 	%r99, %r86;
$L__BB1_12:
	.pragma "nounroll";
	mul.wide.s32 	%rd35, %r100, 4;
	add.s64 	%rd36, %rd1, %rd35;
	mov.b32 	%r87, 0;
	st.global.u32 	[%rd36], %r87;
	st.global.u32 	[%rd36+4], %r87;
	st.global.u32 	[%rd36+8], %r87;
	st.global.u32 	[%rd36+12], %r87;
	st.global.u32 	[%rd36+16], %r87;
	st.global.u32 	[%rd36+20], %r87;
	st.global.u32 	[%rd36+24], %r87;
	st.global.u32 	[%rd36+28], %r87;
	add.s32 	%r109, %r109, 8;
	add.s32 	%r100, %r100, 8;
	add.s32 	%r99, %r99, 8;
	setp.eq.s32 	%p28, %r99, 0;
	@%p28 bra 	$L__BB1_13;
	bra.uni 	$L__BB1_12;
$L__BB1_13:
	setp.eq.s32 	%p29, %r15, 0;
	@%p29 bra 	$L__BB1_40;
	and.b32  	%r44, %r14, 3;
	setp.lt.u32 	%p30, %r15, 4;
	@%p30 bra 	$L__BB1_16;
	add.s32 	%r88, %r109, %r2;
	mul.wide.s32 	%rd37, %r88, 4;
	add.s64 	%rd38, %rd1, %rd37;
	mov.b32 	%r89, 0;
	st.global.u32 	[%rd38], %r89;
	st.global.u32 	[%rd38+4], %r89;
	st.global.u32 	[%rd38+8], %r89;
	st.global.u32 	[%rd38+12], %r89;
	add.s32 	%r109, %r109, 4;
$L__BB1_16:
	setp.eq.s32 	%p31, %r44, 0;
	@%p31 bra 	$L__BB1_40;
	setp.eq.s32 	%p32, %r44, 1;
	@%p32 bra 	$L__BB1_19;
	add.s32 	%r90, %r109, %r2;
	mul.wide.s32 	%rd39, %r90, 4;
	add.s64 	%rd40, %rd1, %rd39;
	mov.b32 	%r91, 0;
	st.global.u32 	[%rd40], %r91;
	st.global.u32 	[%rd40+4], %r91;
	add.s32 	%r109, %r109, 2;
$L__BB1_19:
	and.b32  	%r92, %r14, 1;
	setp.eq.b32 	%p33, %r92, 1;
	not.pred 	%p34, %p33;
	@%p34 bra 	$L__BB1_40;
	add.s32 	%r93, %r109, %r2;
	mul.wide.s32 	%rd41, %r93, 4;
	add.s64 	%rd42, %rd1, %rd41;
	mov.b32 	%r94, 0;
	st.global.u32 	[%rd42], %r94;
	bra.uni 	$L__BB1_40;
$L__BB1_21:
	setp.ge.s32 	%p4, %r1, %r4;
	rem.s32 	%r63, %r1, %r55;
	setp.ne.s32 	%p5, %r63, %r98;
	or.pred  	%p6, %p4, %p5;
	@%p6 bra 	$L__BB1_40;
	min.s32 	%r24, %r104, 0;
	mov.u32 	%r102, %r104;
$L__BB1_23:
	mov.u32 	%r25, %r102;
	setp.lt.s32 	%p7, %r25, 1;
	mov.u32 	%r112, %r24;
	@%p7 bra 	$L__BB1_25;
	add.s32 	%r102, %r25, -1;
	mad.lo.s32 	%r64, %r102, %r55, %r98;
	mul.wide.s32 	%rd5, %r64, 4;
	add.s64 	%rd6, %rd1, %rd5;
	ld.global.u32 	%r65, [%rd6];
	setp.eq.s32 	%p8, %r65, %r3;
	mov.u32 	%r112, %r25;
	@%p8 bra 	$L__BB1_23;
$L__BB1_25:
	add.s32 	%r66, %r55, -1;
	max.s32 	%r28, %r104, %r66;
$L__BB1_26:
	mov.u32 	%r29, %r104;
	setp.eq.s32 	%p9, %r29, %r28;
	mov.u32 	%r105, %r28;
	@%p9 bra 	$L__BB1_28;
	add.s32 	%r104, %r29, 1;
	mad.lo.s32 	%r67, %r55, %r29, %r55;
	add.s32 	%r68, %r67, %r98;
	mul.wide.s32 	%rd7, %r68, 4;
	add.s64 	%rd8, %rd1, %rd7;
	ld.global.u32 	%r69, [%rd8];
	setp.eq.s32 	%p10, %r69, %r3;
	mov.u32 	%r105, %r29;
	@%p10 bra 	$L__BB1_26;
$L__BB1_28:
	setp.le.s32 	%p11, %r105, %r112;
	@%p11 bra 	$L__BB1_40;
	sub.s32 	%r70, %r105, %r112;
	add.s32 	%r32, %r70, 1;
	and.b32  	%r33, %r32, 7;
	setp.lt.u32 	%p12, %r70, 7;
	@%p12 bra 	$L__BB1_32;
	mad.lo.s32 	%r107, %r112, %r55, %r98;
	shl.b32 	%r35, %r55, 3;
	and.b32  	%r71, %r32, -8;
	neg.s32 	%r106, %r71;
	mul.wide.s32 	%rd11, %r55, 4;
$L__BB1_31:
	.pragma "nounroll";
	mul.wide.s32 	%rd9, %r107, 4;
	add.s64 	%rd10, %rd1, %rd9;
	mov.b32 	%r72, 0;
	st.global.u32 	[%rd10], %r72;
	add.s64 	%rd12, %rd10, %rd11;
	st.global.u32 	[%rd12], %r72;
	add.s64 	%rd13, %rd12, %rd11;
	st.global.u32 	[%rd13], %r72;
	add.s64 	%rd14, %rd13, %rd11;
	st.global.u32 	[%rd14], %r72;
	add.s64 	%rd15, %rd14, %rd11;
	st.global.u32 	[%rd15], %r72;
	add.s64 	%rd16, %rd15, %rd11;
	st.global.u32 	[%rd16], %r72;
	add.s64 	%rd17, %rd16, %rd11;
	st.global.u32 	[%rd17], %r72;
	add.s64 	%rd18, %rd17, %rd11;
	st.global.u32 	[%rd18], %r72;
	add.s32 	%r112, %r112, 8;
	add.s32 	%r107, %r107, %r35;
	add.s32 	%r106, %r106, 8;
	setp.eq.s32 	%p13, %r106, 0;
	@%p13 bra 	$L__BB1_32;
	bra.uni 	$L__BB1_31;
$L__BB1_32:
	setp.eq.s32 	%p14, %r33, 0;
	@%p14 bra 	$L__BB1_40;
	and.b32  	%r50, %r32, 3;
	setp.lt.u32 	%p15, %r33, 4;
	@%p15 bra 	$L__BB1_35;
	mad.lo.s32 	%r73, %r112, %r55, %r98;
	mul.wide.s32 	%rd19, %r73, 4;
	add.s64 	%rd20, %rd1, %rd19;
	mov.b32 	%r74, 0;
	st.global.u32 	[%rd20], %r74;
	mul.wide.s32 	%rd21, %r55, 4;
	add.s64 	%rd22, %rd20, %rd21;
	st.global.u32 	[%rd22], %r74;
	add.s64 	%rd23, %rd22, %rd21;
	st.global.u32 	[%rd23], %r74;
	add.s64 	%rd24, %rd23, %rd21;
	st.global.u32 	[%rd24], %r74;
	add.s32 	%r112, %r112, 4;
$L__BB1_35:
	setp.eq.s32 	%p16, %r50, 0;
	@%p16 bra 	$L__BB1_40;
	setp.eq.s32 	%p17, %r50, 1;
	@%p17 bra 	$L__BB1_38;
	mad.lo.s32 	%r75, %r112, %r55, %r98;
	mul.wide.s32 	%rd25, %r75, 4;
	add.s64 	%rd26, %rd1, %rd25;
	mov.b32 	%r76, 0;
	st.global.u32 	[%rd26], %r76;
	mul.wide.s32 	%rd27, %r55, 4;
	add.s64 	%rd28, %rd26, %rd27;
	st.global.u32 	[%rd28], %r76;
	add.s32 	%r112, %r112, 2;
$L__BB1_38:
	and.b32  	%r77, %r32, 1;
	setp.eq.b32 	%p18, %r77, 1;
	not.pred 	%p19, %p18;
	@%p19 bra 	$L__BB1_40;
	mad.lo.s32 	%r78, %r112, %r55, %r98;
	mul.wide.s32 	%rd29, %r78, 4;
	add.s64 	%rd30, %rd1, %rd29;
	mov.b32 	%r79, 0;
	st.global.u32 	[%rd30], %r79;
$L__BB1_40:
	bar.sync 	0;
	ret;

}
	// .globl	_Z12activarBombaPiibii
.visible .entry _Z12activarBombaPiibii(
	.param .u64 .ptr .align 1 _Z12activarBombaPiibii_param_0,
	.param .u32 _Z12activarBombaPiibii_param_1,
	.param .u8 _Z12activarBombaPiibii_param_2,
	.param .u32 _Z12activarBombaPiibii_param_3,
	.param .u32 _Z12activarBombaPiibii_param_4
)
{
	.reg .pred 	%p<4>;
	.reg .b16 	%rs<2>;
	.reg .b32 	%r<11>;
	.reg .b64 	%rd<7>;

	ld.param.u64 	%rd2, [_Z12activarBombaPiibii_param_0];
	ld.param.u32 	%r2, [_Z12activarBombaPiibii_param_1];
	ld.param.s8 	%rs1, [_Z12activarBombaPiibii_param_2];
	ld.param.u32 	%r3, [_Z12activarBombaPiibii_param_3];
	ld.param.u32 	%r4, [_Z12activarBombaPiibii_param_4];
	cvta.to.global.u64 	%rd1, %rd2;
	mov.u32 	%r1, %tid.x;
	setp.eq.s16 	%p1, %rs1, 0;
	@%p1 bra 	$L__BB2_3;
	max.s32 	%r5, %r2, %r1;
	setp.ge.s32 	%p2, %r5, %r3;
	@%p2 bra 	$L__BB2_5;
	mad.lo.s32 	%r6, %r4, %r2, %r1;
	mul.wide.s32 	%rd3, %r6, 4;
	add.s64 	%rd4, %rd1, %rd3;
	mov.b32 	%r7, 0;
	st.global.u32 	[%rd4], %r7;
	bra.uni 	$L__BB2_5;
$L__BB2_3:
	max.s32 	%r8, %r2, %r1;
	setp.ge.s32 	%p3, %r8, %r4;
	@%p3 bra 	$L__BB2_5;
	mad.lo.s32 	%r9, %r4, %r1, %r2;
	mul.wide.s32 	%rd5, %r9, 4;
	add.s64 	%rd6, %rd1, %rd5;
	mov.b32 	%r10, 0;
	st.global.u32 	[%rd6], %r10;
$L__BB2_5:
	ret;

}
	// .globl	_Z19activarRompecabezasPiiii
.visible .entry _Z19activarRompecabezasPiiii(
	.param .u64 .ptr .align 1 _Z19activarRompecabezasPiiii_param_0,
	.param .u32 _Z19activarRompecabezasPiiii_param_1,
	.param .u32 _Z19activarRompecabezasPiiii_param_2,
	.param .u32 _Z19activarRompecabezasPiiii_param_3
)
{
	.reg .pred 	%p<3>;
	.reg .b32 	%r<11>;
	.reg .b64 	%rd<5>;

	ld.param.u64 	%rd2, [_Z19activarRompecabezasPiiii_param_0];
	ld.param.u32 	%r2, [_Z19activarRompecabezasPiiii_param_1];
	ld.param.u32 	%r3, [_Z19activarRompecabezasPiiii_param_2];
	ld.param.u32 	%r4, [_Z19activarRompecabezasPiiii_param_3];
	mov.u32 	%r5, %ctaid.x;
	mov.u32 	%r6, %ntid.x;
	mov.u32 	%r7, %tid.x;
	mad.lo.s32 	%r1, %r5, %r6, %r7;
	mul.lo.s32 	%r8, %r4, %r3;
	setp.ge.s32 	%p1, %r1, %r8;
	@%p1 bra 	$L__BB3_3;
	cvta.to.global.u64 	%rd3, %rd2;
	mul.wide.s32 	%rd4, %r1, 4;
	add.s64 	%rd1, %rd3, %rd4;
	ld.global.u32 	%r9, [%rd1];
	setp.ne.s32 	%p2, %r9, %r2;
	@%p2 bra 	$L__BB3_3;
	mov.b32 	%r10, 0;
	st.global.u32 	[%rd1], %r10;
$L__BB3_3:
	ret;

}
	// .globl	_Z10activarTNTPiiiii
.visible .entry _Z10activarTNTPiiiii(
	.param .u64 .ptr .align 1 _Z10activarTNTPiiiii_param_0,
	.param .u32 _Z10activarTNTPiiiii_param_1,
	.param .u32 _Z10activarTNTPiiiii_param_2,
	.param .u32 _Z10activarTNTPiiiii_param_3,
	.param .u32 _Z10activarTNTPiiiii_param_4
)
{
	.reg .pred 	%p<10>;
	.reg .b32 	%r<20>;
	.reg .b64 	%rd<5>;

	ld.param.u64 	%rd1, [_Z10activarTNTPiiiii_param_0];
	ld.param.u32 	%r3, [_Z10activarTNTPiiiii_param_1];
	ld.param.u32 	%r4, [_Z10activarTNTPiiiii_param_2];
	ld.param.u32 	%r6, [_Z10activarTNTPiiiii_param_3];
	ld.param.u32 	%r5, [_Z10activarTNTPiiiii_param_4];
	mov.u32 	%r7, %ctaid.x;
	mov.u32 	%r8, %ntid.x;
	mov.u32 	%r9, %tid.x;
	mad.lo.s32 	%r1, %r7, %r8, %r9;
	mov.u32 	%r10, %ctaid.y;
	mov.u32 	%r11, %ntid.y;
	mov.u32 	%r12, %tid.y;
	mad.lo.s32 	%r2, %r10, %r11, %r12;
	mul.lo.s32 	%r13, %r5, %r6;
	setp.ge.s32 	%p1, %r1, %r13;
	@%p1 bra 	$L__BB4_3;
	add.s32 	%r14, %r4, -2;
	setp.ge.s32 	%p2, %r1, %r14;
	add.s32 	%r15, %r4, 2;
	setp.le.s32 	%p3, %r1, %r15;
	and.pred  	%p4, %p2, %p3;
	add.s32 	%r16, %r3, -2;
	setp.ge.s32 	%p5, %r2, %r16;
	add.s32 	%r17, %r3, 2;
	setp.le.s32 	%p6, %r2, %r17;
	and.pred  	%p7, %p5, %p6;
	and.pred  	%p8, %p4, %p7;
	not.pred 	%p9, %p8;
	@%p9 bra 	$L__BB4_3;
	mad.lo.s32 	%r18, %r5, %r1, %r2;
	cvta.to.global.u64 	%rd2, %rd1;
	mul.wide.s32 	%rd3, %r18, 4;
	add.s64 	%rd4, %rd2, %rd3;
	mov.b32 	%r19, 0;
	st.global.u32 	[%rd4], %r19;
$L__BB4_3:
	ret;

}
	// .globl	_Z16dejarCaerBloquesPiii
.visible .entry _Z16dejarCaerBloquesPiii(
	.param .u64 .ptr .align 1 _Z16dejarCaerBloquesPiii_param_0,
	.param .u32 _Z16dejarCaerBloquesPiii_param_1,
	.param .u32 _Z16dejarCaerBloquesPiii_param_2
)
{
	.reg .pred 	%p<6>;
	.reg .b32 	%r<21>;
	.reg .b64 	%rd<11>;

	ld.param.u64 	%rd2, [_Z16dejarCaerBloquesPiii_param_0];
	ld.param.u32 	%r8, [_Z16dejarCaerBloquesPiii_param_1];
	ld.param.u32 	%r9, [_Z16dejarCaerBloquesPiii_param_2];
	cvta.to.global.u64 	%rd1, %rd2;
	setp.lt.s32 	%p1, %r8, 1;
	@%p1 bra 	$L__BB5_7;
	mov.u32 	%r11, %tid.x;
	rem.s32 	%r1, %r11, %r9;
	mov.b32 	%r18, 0;
	mul.wide.s32 	%rd7, %r9, 4;
$L__BB5_2:
	mad.lo.s32 	%r20, %r18, %r9, %r1;
	mul.wide.s32 	%rd3, %r20, 4;
	add.s64 	%rd4, %rd1, %rd3;
	ld.global.u32 	%r12, [%rd4];
	setp.ne.s32 	%p2, %r12, 0;
	@%p2 bra 	$L__BB5_6;
	div.s32 	%r13, %r20, %r9;
	setp.lt.s32 	%p3, %r13, 1;
	@%p3 bra 	$L__BB5_5;
$L__BB5_4:
	sub.s32 	%r20, %r20, %r9;
	mul.wide.s32 	%rd5, %r20, 4;
	add.s64 	%rd6, %rd1, %rd5;
	ld.global.u32 	%r14, [%rd6];
	add.s64 	%rd8, %rd6, %rd7;
	st.global.u32 	[%rd8], %r14;
	mov.b32 	%r15, 0;
	st.global.u32 	[%rd6], %r15;
	div.s32 	%r16, %r20, %r9;
	setp.gt.s32 	%p4, %r16, 0;
	@%p4 bra 	$L__BB5_4;
$L__BB5_5:
	mul.wide.s32 	%rd9, %r20, 4;
	add.s64 	%rd10, %rd1, %rd9;
	mov.b32 	%r17, 0;
	st.global.u32 	[%rd10], %r17;
$L__BB5_6:
	add.s32 	%r18, %r18, 1;
	setp.ne.s32 	%p5, %r18, %r8;
	@%p5 bra 	$L__BB5_2;
$L__BB5_7:
	ret;

}


// ===== COMPILED SASS (sm_100) =====

	.target	sm_100

	.elftype	@"ET_EXEC"


//--------------------- .note.nv.tkinfo           --------------------------
	.section	.note.nv.tkinfo,"",@"SHT_NOTE"
	.sectionflags	@"SHF_NOTE_NV_TKINFO"
	.tkinfo
        /*0018*/ 	.word	0x00000002
        /*0030*/ 	.string	""
        /*0030*/ 	.string	"ptxas"
        /*0030*/ 	.string	"Cuda compilation tools, release 13.0, V13.0.88"
        /*0030*/ 	.string	"Build cuda_13.0.r13.0/compiler.36424714_0"
        /*0030*/ 	.string	"-arch sm_100 -m 64 "



//--------------------- .note.nv.cuinfo           --------------------------
	.section	.note.nv.cuinfo,"",@"SHT_NOTE"
	.sectionflags	@"SHF_NOTE_NV_CUINFO"
        /*0018*/ 	.short	0x0002
        /*001a*/ 	.short	0x0064
        /*001c*/ 	.short	0x0082
	.zero		2


//--------------------- .nv.info                  --------------------------
	.section	.nv.info,"",@"SHT_CUDA_INFO"
	.align	4


	//----- nvinfo : EIATTR_REGCOUNT
	.align		4
        /*0000*/ 	.byte	0x04, 0x2f
        /*0002*/ 	.short	(.L_10 - .L_9)
	.align		4
.L_9:
        /*0004*/ 	.word	index@(_Z15rellenarTableroPiiiiP17curandStateXORWOW)
        /*0008*/ 	.word	0x0000001f


	//----- nvinfo : EIATTR_FRAME_SIZE
	.align		4
.L_10:
        /*000c*/ 	.byte	0x04, 0x11
        /*000e*/ 	.short	(.L_12 - .L_11)
	.align		4
.L_11:
        /*0010*/ 	.word	index@(_Z15rellenarTableroPiiiiP17curandStateXORWOW)
        /*0014*/ 	.word	0x00000000


	//----- nvinfo : EIATTR_REGCOUNT
	.align		4
.L_12:
        /*0018*/ 	.byte	0x04, 0x2f
        /*001a*/ 	.short	(.L_14 - .L_13)
	.align		4
.L_13:
        /*001c*/ 	.word	index@(_Z15eliminarBloquesPiiii)
        /*0020*/ 	.word	0x0000001b


	//----- nvinfo : EIATTR_FRAME_SIZE
	.align		4
.L_14:
        /*0024*/ 	.byte	0x04, 0x11
        /*0026*/ 	.short	(.L_16 - .L_15)
	.align		4
.L_15:
        /*0028*/ 	.word	index@(_Z15eliminarBloquesPiiii)
        /*002c*/ 	.word	0x00000000


	//----- nvinfo : EIATTR_REGCOUNT
	.align		4
.L_16:
        /*0030*/ 	.byte	0x04, 0x2f
        /*0032*/ 	.short	(.L_18 - .L_17)
	.align		4
.L_17:
        /*0034*/ 	.word	index@(_Z12activarBombaPiibii)
        /*0038*/ 	.word	0x00000008


	//----- nvinfo : EIATTR_FRAME_SIZE
	.align		4
.L_18:
        /*003c*/ 	.byte	0x04, 0x11
        /*003e*/ 	.short	(.L_20 - .L_19)
	.align		4
.L_19:
        /*0040*/ 	.word	index@(_Z12activarBombaPiibii)
        /*0044*/ 	.word	0x00000000


	//----- nvinfo : EIATTR_REGCOUNT
	.align		4
.L_20:
        /*0048*/ 	.byte	0x04, 0x2f
        /*004a*/ 	.short	(.L_22 - .L_21)
	.align		4
.L_21:
        /*004c*/ 	.word	index@(_Z19activarRompecabezasPiiii)
        /*0050*/ 	.word	0x00000008


	//----- nvinfo : EIATTR_FRAME_SIZE
	.align		4
.L_22:
        /*0054*/ 	.byte	0x04, 0x11
        /*0056*/ 	.short	(.L_24 - .L_23)
	.align		4
.L_23:
        /*0058*/ 	.word	index@(_Z19activarRompecabezasPiiii)
        /*005c*/ 	.word	0x00000000


	//----- nvinfo : EIATTR_REGCOUNT
	.align		4
.L_24:
        /*0060*/ 	.byte	0x04, 0x2f
        /*0062*/ 	.short	(.L_26 - .L_25)
	.align		4
.L_25:
        /*0064*/ 	.word	index@(_Z10activarTNTPiiiii)
        /*0068*/ 	.word	0x00000008


	//----- nvinfo : EIATTR_FRAME_SIZE
	.align		4
.L_26:
        /*006c*/ 	.byte	0x04, 0x11
        /*006e*/ 	.short	(.L_28 - .L_27)
	.align		4
.L_27:
        /*0070*/ 	.word	index@(_Z10activarTNTPiiiii)
        /*0074*/ 	.word	0x00000000


	//----- nvinfo : EIATTR_REGCOUNT
	.align		4
.L_28:
        /*0078*/ 	.byte	0x04, 0x2f
        /*007a*/ 	.short	(.L_30 - .L_29)
	.align		4
.L_29:
        /*007c*/ 	.word	index@(_Z16dejarCaerBloquesPiii)
        /*0080*/ 	.word	0x00000012


	//----- nvinfo : EIATTR_FRAME_SIZE
	.align		4
.L_30:
        /*0084*/ 	.byte	0x04, 0x11
        /*0086*/ 	.short	(.L_32 - .L_31)
	.align		4
.L_31:
        /*0088*/ 	.word	index@(_Z16dejarCaerBloquesPiii)
        /*008c*/ 	.word	0x00000000


	//----- nvinfo : EIATTR_MIN_STACK_SIZE
	.align		4
.L_32:
        /*0090*/ 	.byte	0x04, 0x12
        /*0092*/ 	.short	(.L_34 - .L_33)
	.align		4
.L_33:
        /*0094*/ 	.word	index@(_Z16dejarCaerBloquesPiii)
        /*0098*/ 	.word	0x00000000


	//----- nvinfo : EIATTR_MIN_STACK_SIZE
	.align		4
.L_34:
        /*009c*/ 	.byte	0x04, 0x12
        /*009e*/ 	.short	(.L_36 - .L_35)
	.align		4
.L_35:
        /*00a0*/ 	.word	index@(_Z10activarTNTPiiiii)
        /*00a4*/ 	.word	0x00000000


	//----- nvinfo : EIATTR_MIN_STACK_SIZE
	.align		4
.L_36:
        /*00a8*/ 	.byte	0x04, 0x12
        /*00aa*/ 	.short	(.L_38 - .L_37)
	.align		4
.L_37:
        /*00ac*/ 	.word	index@(_Z19activarRompecabezasPiiii)
        /*00b0*/ 	.word	0x00000000


	//----- nvinfo : EIATTR_MIN_STACK_SIZE
	.align		4
.L_38:
        /*00b4*/ 	.byte	0x04, 0x12
        /*00b6*/ 	.short	(.L_40 - .L_39)
	.align		4
.L_39:
        /*00b8*/ 	.word	index@(_Z12activarBombaPiibii)
        /*00bc*/ 	.word	0x00000000


	//----- nvinfo : EIATTR_MIN_STACK_SIZE
	.align		4
.L_40:
        /*00c0*/ 	.byte	0x04, 0x12
        /*00c2*/ 	.short	(.L_42 - .L_41)
	.align		4
.L_41:
        /*00c4*/ 	.word	index@(_Z15eliminarBloquesPiiii)
        /*00c8*/ 	.word	0x00000000


	//----- nvinfo : EIATTR_MIN_STACK_SIZE
	.align		4
.L_42:
        /*00cc*/ 	.byte	0x04, 0x12
        /*00ce*/ 	.short	(.L_44 - .L_43)
	.align		4
.L_43:
        /*00d0*/ 	.word	index@(_Z15rellenarTableroPiiiiP17curandStateXORWOW)
        /*00d4*/ 	.word	0x00000000
.L_44:


//--------------------- .nv.compat                --------------------------
	.section	.nv.compat,"",@"SHT_CUDA_COMPAT_INFO"
	.align	4
        /*0000*/ 	.byte	0x02, 0x09, 0x00, 0x00, 0x02, 0x02, 0x01, 0x00, 0x02, 0x05, 0x05, 0x00, 0x03, 0x07, 0x01, 0x01
        /*0010*/ 	.byte	0x02, 0x03, 0x00, 0x00, 0x02, 0x06, 0x01, 0x00, 0x04, 0x0b, 0x08, 0x00, 0x09, 0x00, 0x00, 0x00
        /*0020*/ 	.byte	0x00, 0x00, 0x00, 0x00


//--------------------- .nv.info._Z16dejarCaerBloquesPiii --------------------------
	.section	.nv.info._Z16dejarCaerBloquesPiii,"",@"SHT_CUDA_INFO"
	.sectionflags	@""
	.align	4


	//----- nvinfo : EIATTR_CUDA_API_VERSION
	.align		4
        /*0000*/ 	.byte	0x04, 0x37
        /*0002*/ 	.short	(.L_46 - .L_45)
.L_45:
        /*0004*/ 	.word	0x00000082


	//----- nvinfo : EIATTR_KPARAM_INFO
	.align		4
.L_46:
        /*0008*/ 	.byte	0x04, 0x17
        /*000a*/ 	.short	(.L_48 - .L_47)
.L_47:
        /*000c*/ 	.word	0x00000000
        /*0010*/ 	.short	0x0002
        /*0012*/ 	.short	0x000c
        /*0014*/ 	.byte	0x00, 0xf0, 0x11, 0x00


	//----- nvinfo : EIATTR_KPARAM_INFO
	.align		4
.L_48:
        /*0018*/ 	.byte	0x04, 0x17
        /*001a*/ 	.short	(.L_50 - .L_49)
.L_49:
        /*001c*/ 	.word	0x00000000
        /*0020*/ 	.short	0x0001
        /*0022*/ 	.short	0x0008
        /*0024*/ 	.byte	0x00, 0xf0, 0x11, 0x00


	//----- nvinfo : EIATTR_KPARAM_INFO
	.align		4
.L_50:
        /*0028*/ 	.byte	0x04, 0x17
        /*002a*/ 	.short	(.L_52 - .L_51)
.L_51:
        /*002c*/ 	.word	0x00000000
        /*0030*/ 	.short	0x0000
        /*0032*/ 	.short	0x0000
        /*0034*/ 	.byte	0x00, 0xf5, 0x21, 0x00


	//----- nvinfo : EIATTR_SPARSE_MMA_MASK
	.align		4
.L_52:
        /*0038*/ 	.byte	0x03, 0x50
        /*003a*/ 	.short	0x0000


	//----- nvinfo : EIATTR_MAXREG_COUNT
	.align		4
        /*003c*/ 	.byte	0x03, 0x1b
        /*003e*/ 	.short	0x00ff


	//----- nvinfo : EIATTR_MERCURY_ISA_VERSION
	.align		4
        /*0040*/ 	.byte	0x03, 0x5f
        /*0042*/ 	.short	0x0101


	//----- nvinfo : EIATTR_VRC_CTA_INIT_COUNT
	.align		4
        /*0044*/ 	.byte	0x02, 0x4a
	.zero		1
	.zero		1


	//----- nvinfo : EIATTR_EXIT_INSTR_OFFSETS
	.align		4
        /*0048*/ 	.byte	0x04, 0x1c
        /*004a*/ 	.short	(.L_54 - .L_53)


	//   ....[0]....
.L_53:
        /*004c*/ 	.word	0x00000030


	//   ....[1]....
        /*0050*/ 	.word	0x00000650


	//----- nvinfo : EIATTR_CRS_STACK_SIZE
	.align		4
.L_54:
        /*0054*/ 	.byte	0x04, 0x1e
        /*0056*/ 	.short	(.L_56 - .L_55)
.L_55:
        /*0058*/ 	.word	0x00000000


	//----- nvinfo : EIATTR_CBANK_PARAM_SIZE
	.align		4
.L_56:
        /*005c*/ 	.byte	0x03, 0x19
        /*005e*/ 	.short	0x0010


	//----- nvinfo : EIATTR_PARAM_CBANK
	.align		4
        /*0060*/ 	.byte	0x04, 0x0a
        /*0062*/ 	.short	(.L_58 - .L_57)
	.align		4
.L_57:
        /*0064*/ 	.word	index@(.nv.constant0._Z16dejarCaerBloquesPiii)
        /*0068*/ 	.short	0x0380
        /*006a*/ 	.short	0x0010


	//----- nvinfo : EIATTR_SW_WAR
	.align		4
.L_58:
        /*006c*/ 	.byte	0x04, 0x36
        /*006e*/ 	.short	(.L_60 - .L_59)
.L_59:
        /*0070*/ 	.word	0x00000008
.L_60:


//--------------------- .nv.info._Z10activarTNTPiiiii --------------------------
	.section	.nv.info._Z10activarTNTPiiiii,"",@"SHT_CUDA_INFO"
	.sectionflags	@""
	.align	4


	//----- nvinfo : EIATTR_CUDA_API_VERSION
	.align		4
        /*0000*/ 	.byte	0x04, 0x37
        /*0002*/ 	.short	(.L_62 - .L_61)
.L_61:
        /*0004*/ 	.word	0x00000082


	//----- nvinfo : EIATTR_KPARAM_INFO
	.align		4
.L_62:
        /*0008*/ 	.byte	0x04, 0x17
        /*000a*/ 	.short	(.L_64 - .L_63)
.L_63:
        /*000c*/ 	.word	0x00000000
        /*0010*/ 	.short	0x0004
        /*0012*/ 	.short	0x0014
        /*0014*/ 	.byte	0x00, 0xf0, 0x11, 0x00


	//----- nvinfo : EIATTR_KPARAM_INFO
	.align		4
.L_64:
        /*0018*/ 	.byte	0x04, 0x17
        /*001a*/ 	.short	(.L_66 - .L_65)
.L_65:
        /*001c*/ 	.word	0x00000000
        /*0020*/ 	.short	0x0003
        /*0022*/ 	.short	0x0010
        /*0024*/ 	.byte	0x00, 0xf0, 0x11, 0x00


	//----- nvinfo : EIATTR_KPARAM_INFO
	.align		4
.L_66:
        /*0028*/ 	.byte	0x04, 0x17
        /*002a*/ 	.short	(.L_68 - .L_67)
.L_67:
        /*002c*/ 	.word	0x00000000
        /*0030*/ 	.short	0x0002
        /*0032*/ 	.short	0x000c
        /*0034*/ 	.byte	0x00, 0xf0, 0x11, 0x00


	//----- nvinfo : EIATTR_KPARAM_INFO
	.align		4
.L_68:
        /*0038*/ 	.byte	0x04, 0x17
        /*003a*/ 	.short	(.L_70 - .L_69)
.L_69:
        /*003c*/ 	.word	0x00000000
        /*0040*/ 	.short	0x0001
        /*0042*/ 	.short	0x0008
        /*0044*/ 	.byte	0x00, 0xf0, 0x11, 0x00


	//----- nvinfo : EIATTR_KPARAM_INFO
	.align		4
.L_70:
        /*0048*/ 	.byte	0x04, 0x17
        /*004a*/ 	.short	(.L_72 - .L_71)
.L_71:
        /*004c*/ 	.word	0x00000000
        /*0050*/ 	.short	0x0000
        /*0052*/ 	.short	0x0000
        /*0054*/ 	.byte	0x00, 0xf5, 0x21, 0x00


	//----- nvinfo : EIATTR_SPARSE_MMA_MASK
	.align		4
.L_72:
        /*0058*/ 	.byte	0x03, 0x50
        /*005a*/ 	.short	0x0000


	//----- nvinfo : EIATTR_MAXREG_COUNT
	.align		4
        /*005c*/ 	.byte	0x03, 0x1b
        /*005e*/ 	.short	0x00ff


	//----- nvinfo : EIATTR_MERCURY_ISA_VERSION
	.align		4
        /*0060*/ 	.byte	0x03, 0x5f
        /*0062*/ 	.short	0x0101


	//----- nvinfo : EIATTR_VRC_CTA_INIT_COUNT
	.align		4
        /*0064*/ 	.byte	0x02, 0x4a
	.zero		1
	.zero		1


	//----- nvinfo : EIATTR_EXIT_INSTR_OFFSETS
	.align		4
        /*0068*/ 	.byte	0x04, 0x1c
        /*006a*/ 	.short	(.L_74 - .L_73)


	//   ....[0]....
.L_73:
        /*006c*/ 	.word	0x000000c0


	//   ....[1]....
        /*0070*/ 	.word	0x00000170


	//   ....[2]....
        /*0074*/ 	.word	0x000001d0


	//----- nvinfo : EIATTR_CBANK_PARAM_SIZE
	.align		4
.L_74:
        /*0078*/ 	.byte	0x03, 0x19
        /*007a*/ 	.short	0x0018


	//----- nvinfo : EIATTR_PARAM_CBANK
	.align		4
        /*007c*/ 	.byte	0x04, 0x0a
        /*007e*/ 	.short	(.L_76 - .L_75)
	.align		4
.L_75:
        /*0080*/ 	.word	index@(.nv.constant0._Z10activarTNTPiiiii)
        /*0084*/ 	.short	0x0380
        /*0086*/ 	.short	0x0018


	//----- nvinfo : EIATTR_SW_WAR
	.align		4
.L_76:
        /*0088*/ 	.byte	0x04, 0x36
        /*008a*/ 	.short	(.L_78 - .L_77)
.L_77:
        /*008c*/ 	.word	0x00000008
.L_78:


//--------------------- .nv.info._Z19activarRompecabezasPiiii --------------------------
	.section	.nv.info._Z19activarRompecabezasPiiii,"",@"SHT_CUDA_INFO"
	.sectionflags	@""
	.align	4


	//----- nvinfo : EIATTR_CUDA_API_VERSION
	.align		4
        /*0000*/ 	.byte	0x04, 0x37
        /*0002*/ 	.short	(.L_80 - .L_79)
.L_79:
        /*0004*/ 	.word	0x00000082


	//----- nvinfo : EIATTR_KPARAM_INFO
	.align		4
.L_80:
        /*0008*/ 	.byte	0x04, 0x17
        /*000a*/ 	.short	(.L_82 - .L_81)
.L_81:
        /*000c*/ 	.word	0x00000000
        /*0010*/ 	.short	0x0003
        /*0012*/ 	.short	0x0010
        /*0014*/ 	.byte	0x00, 0xf0, 0x11, 0x00


	//----- nvinfo : EIATTR_KPARAM_INFO
	.align		4
.L_82:
        /*0018*/ 	.byte	0x04, 0x17
        /*001a*/ 	.short	(.L_84 - .L_83)
.L_83:
        /*001c*/ 	.word	0x00000000
        /*0020*/ 	.short	0x0002
        /*0022*/ 	.short	0x000c
        /*0024*/ 	.byte	0x00, 0xf0, 0x11, 0x00


	//----- nvinfo : EIATTR_KPARAM_INFO
	.align		4
.L_84:
        /*0028*/ 	.byte	0x04, 0x17
        /*002a*/ 	.short	(.L_86 - .L_85)
.L_85:
        /*002c*/ 	.word	0x00000000
        /*0030*/ 	.short	0x0001
        /*0032*/ 	.short	0x0008
        /*0034*/ 	.byte	0x00, 0xf0, 0x11, 0x00


	//----- nvinfo : EIATTR_KPARAM_INFO
	.align		4
.L_86:
        /*0038*/ 	.byte	0x04, 0x17
        /*003a*/ 	.short	(.L_88 - .L_87)
.L_87:
        /*003c*/ 	.word	0x00000000
        /*0040*/ 	.short	0x0000
        /*0042*/ 	.short	0x0000
        /*0044*/ 	.byte	0x00, 0xf5, 0x21, 0x00


	//----- nvinfo : EIATTR_SPARSE_MMA_MASK
	.align		4
.L_88:
        /*0048*/ 	.byte	0x03, 0x50
        /*004a*/ 	.short	0x0000


	//----- nvinfo : EIATTR_MAXREG_COUNT
	.align		4
        /*004c*/ 	.byte	0x03, 0x1b
        /*004e*/ 	.short	0x00ff


	//----- nvinfo : EIATTR_MERCURY_ISA_VERSION
	.align		4
        /*0050*/ 	.byte	0x03, 0x5f
        /*0052*/ 	.short	0x0101


	//----- nvinfo : EIATTR_VRC_CTA_INIT_COUNT
	.align		4
        /*0054*/ 	.byte	0x02, 0x4a
	.zero		1
	.zero		1


	//----- nvinfo : EIATTR_EXIT_INSTR_OFFSETS
	.align		4
        /*0058*/ 	.byte	0x04, 0x1c
        /*005a*/ 	.short	(.L_90 - .L_89)


	//   ....[0]....
.L_89:
        /*005c*/ 	.word	0x00000090


	//   ....[1]....
        /*0060*/ 	.word	0x00000100


	//   ....[2]....
        /*0064*/ 	.word	0x00000120


	//----- nvinfo : EIATTR_CBANK_PARAM_SIZE
	.align		4
.L_90:
        /*0068*/ 	.byte	0x03, 0x19
        /*006a*/ 	.short	0x0014


	//----- nvinfo : EIATTR_PARAM_CBANK
	.align		4
        /*006c*/ 	.byte	0x04, 0x0a
        /*006e*/ 	.short	(.L_92 - .L_91)
	.align		4
.L_91:
        /*0070*/ 	.word	index@(.nv.constant0._Z19activarRompecabezasPiiii)
        /*0074*/ 	.short	0x0380
        /*0076*/ 	.short	0x0014


	//----- nvinfo : EIATTR_SW_WAR
	.align		4
.L_92:
        /*0078*/ 	.byte	0x04, 0x36
        /*007a*/ 	.short	(.L_94 - .L_93)
.L_93:
        /*007c*/ 	.word	0x00000008
.L_94:


//--------------------- .nv.info._Z12activarBombaPiibii --------------------------
	.section	.nv.info._Z12activarBombaPiibii,"",@"SHT_CUDA_INFO"
	.sectionflags	@""
	.align	4


	//----- nvinfo : EIATTR_CUDA_API_VERSION
	.align		4
        /*0000*/ 	.byte	0x04, 0x37
        /*0002*/ 	.short	(.L_96 - .L_95)
.L_95:
        /*0004*/ 	.word	0x00000082


	//----- nvinfo : EIATTR_KPARAM_INFO
	.align		4
.L_96:
        /*0008*/ 	.byte	0x04, 0x17
        /*000a*/ 	.short	(.L_98 - .L_97)
.L_97:
        /*000c*/ 	.word	0x00000000
        /*0010*/ 	.short	0x0004
        /*0012*/ 	.short	0x0014
        /*0014*/ 	.byte	0x00, 0xf0, 0x11, 0x00


	//----- nvinfo : EIATTR_KPARAM_INFO
	.align		4
.L_98:
        /*0018*/ 	.byte	0x04, 0x17
        /*001a*/ 	.short	(.L_100 - .L_99)
.L_99:
        /*001c*/ 	.word	0x00000000
        /*0020*/ 	.short	0x0003
        /*0022*/ 	.short	0x0010
        /*0024*/ 	.byte	0x00, 0xf0, 0x11, 0x00


	//----- nvinfo : EIATTR_KPARAM_INFO
	.align		4
.L_100:
        /*0028*/ 	.byte	0x04, 0x17
        /*002a*/ 	.short	(.L_102 - .L_101)
.L_101:
        /*002c*/ 	.word	0x00000000
        /*0030*/ 	.short	0x0002
        /*0032*/ 	.short	0x000c
        /*0034*/ 	.byte	0x00, 0xf0, 0x05, 0x00


	//----- nvinfo : EIATTR_KPARAM_INFO
	.align		4
.L_102:
        /*0038*/ 	.byte	0x04, 0x17
        /*003a*/ 	.short	(.L_104 - .L_103)
.L_103:
        /*003c*/ 	.word	0x00000000
        /*0040*/ 	.short	0x0001
        /*0042*/ 	.short	0x0008
        /*0044*/ 	.byte	0x00, 0xf0, 0x11, 0x00


	//----- nvinfo : EIATTR_KPARAM_INFO
	.align		4
.L_104:
        /*0048*/ 	.byte	0x04, 0x17
        /*004a*/ 	.short	(.L_106 - .L_105)
.L_105:
        /*004c*/ 	.word	0x00000000
        /*0050*/ 	.short	0x0000
        /*0052*/ 	.short	0x0000
        /*0054*/ 	.byte	0x00, 0xf5, 0x21, 0x00


	//----- nvinfo : EIATTR_SPARSE_MMA_MASK
	.align		4
.L_106:
        /*0058*/ 	.byte	0x03, 0x50
        /*005a*/ 	.short	0x0000


	//----- nvinfo : EIATTR_MAXREG_COUNT
	.align		4
        /*005c*/ 	.byte	0x03, 0x1b
        /*005e*/ 	.short	0x00ff


	//----- nvinfo : EIATTR_MERCURY_ISA_VERSION
	.align		4
        /*0060*/ 	.byte	0x03, 0x5f
        /*0062*/ 	.short	0x0101


	//----- nvinfo : EIATTR_VRC_CTA_INIT_COUNT
	.align		4
        /*0064*/ 	.byte	0x02, 0x4a
	.zero		1
	.zero		1


	//----- nvinfo : EIATTR_EXIT_INSTR_OFFSETS
	.align		4
        /*0068*/ 	.byte	0x04, 0x1c
        /*006a*/ 	.short	(.L_108 - .L_107)


	//   ....[0]....
.L_107:
        /*006c*/ 	.word	0x000000b0


	//   ....[1]....
        /*0070*/ 	.word	0x00000110


	//   ....[2]....
        /*0074*/ 	.word	0x00000160


	//   ....[3]....
        /*0078*/ 	.word	0x000001b0


	//----- nvinfo : EIATTR_CBANK_PARAM_SIZE
	.align		4
.L_108:
        /*007c*/ 	.byte	0x03, 0x19
        /*007e*/ 	.short	0x0018


	//----- nvinfo : EIATTR_PARAM_CBANK
	.align		4
        /*0080*/ 	.byte	0x04, 0x0a
        /*0082*/ 	.short	(.L_110 - .L_109)
	.align		4
.L_109:
        /*0084*/ 	.word	index@(.nv.constant0._Z12activarBombaPiibii)
        /*0088*/ 	.short	0x0380
        /*008a*/ 	.short	0x0018


	//----- nvinfo : EIATTR_SW_WAR
	.align		4
.L_110:
        /*008c*/ 	.byte	0x04, 0x36
        /*008e*/ 	.short	(.L_112 - .L_111)
.L_111:
        /*0090*/ 	.word	0x00000008
.L_112:


//--------------------- .nv.info._Z15eliminarBloquesPiiii --------------------------
	.section	.nv.info._Z15eliminarBloquesPiiii,"",@"SHT_CUDA_INFO"
	.sectionflags	@""
	.align	4


	//----- nvinfo : EIATTR_CUDA_API_VERSION
	.align		4
        /*0000*/ 	.byte	0x04, 0x37
        /*0002*/ 	.short	(.L_114 - .L_113)
.L_113:
        /*0004*/ 	.word	0x00000082


	//----- nvinfo : EIATTR_KPARAM_INFO
	.align		4
.L_114:
        /*0008*/ 	.byte	0x04, 0x17
        /*000a*/ 	.short	(.L_116 - .L_115)
.L_115:
        /*000c*/ 	.word	0x00000000
        /*0010*/ 	.short	0x0003
        /*0012*/ 	.short	0x0010
        /*0014*/ 	.byte	0x00, 0xf0, 0x11, 0x00


	//----- nvinfo : EIATTR_KPARAM_INFO
	.align		4
.L_116:
        /*0018*/ 	.byte	0x04, 0x17
        /*001a*/ 	.short	(.L_118 - .L_117)
.L_117:
        /*001c*/ 	.word	0x00000000
        /*0020*/ 	.short	0x0002
        /*0022*/ 	.short	0x000c
        /*0024*/ 	.byte	0x00, 0xf0, 0x11, 0x00


	//----- nvinfo : EIATTR_KPARAM_INFO
	.align		4
.L_118:
        /*0028*/ 	.byte	0x04, 0x17
        /*002a*/ 	.short	(.L_120 - .L_119)
.L_119:
        /*002c*/ 	.word	0x00000000
        /*0030*/ 	.short	0x0001
        /*0032*/ 	.short	0x0008
        /*0034*/ 	.byte	0x00, 0xf0, 0x11, 0x00


	//----- nvinfo : EIATTR_KPARAM_INFO
	.align		4
.L_120:
        /*0038*/ 	.byte	0x04, 0x17
        /*003a*/ 	.short	(.L_122 - .L_121)
.L_121:
        /*003c*/ 	.word	0x00000000
        /*0040*/ 	.short	0x0000
        /*0042*/ 	.short	0x0000
        /*0044*/ 	.byte	0x00, 0xf5, 0x21, 0x00


	//----- nvinfo : EIATTR_SPARSE_MMA_MASK
	.align		4
.L_122:
        /*0048*/ 	.byte	0x03, 0x50
        /*004a*/ 	.short	0x0000


	//----- nvinfo : EIATTR_MAXREG_COUNT
	.align		4
        /*004c*/ 	.byte	0x03, 0x1b
        /*004e*/ 	.short	0x00ff


	//----- nvinfo : EIATTR_NUM_BARRIERS
	.align		4
        /*0050*/ 	.byte	0x02, 0x4c
        /*0052*/ 	.byte	0x01
	.zero		1


	//----- nvinfo : EIATTR_MERCURY_ISA_VERSION
	.align		4
        /*0054*/ 	.byte	0x03, 0x5f
        /*0056*/ 	.short	0x0101


	//----- nvinfo : EIATTR_VRC_CTA_INIT_COUNT
	.align		4
        /*0058*/ 	.byte	0x02, 0x4a
	.zero		1
	.zero		1


	//----- nvinfo : EIATTR_EXIT_INSTR_OFFSETS
	.align		4
        /*005c*/ 	.byte	0x04, 0x1c
        /*005e*/ 	.short	(.L_124 - .L_123)


	//   ....[0]....
.L_123:
        /*0060*/ 	.word	0x000010a0


	//----- nvinfo : EIATTR_CRS_STACK_SIZE
	.align		4
.L_124:
        /*0064*/ 	.byte	0x04, 0x1e
        /*0066*/ 	.short	(.L_126 - .L_125)
.L_125:
        /*0068*/ 	.word	0x00000000


	//----- nvinfo : EIATTR_CBANK_PARAM_SIZE
	.align		4
.L_126:
        /*006c*/ 	.byte	0x03, 0x19
        /*006e*/ 	.short	0x0014


	//----- nvinfo : EIATTR_PARAM_CBANK
	.align		4
        /*0070*/ 	.byte	0x04, 0x0a
        /*0072*/ 	.short	(.L_128 - .L_127)
	.align		4
.L_127:
        /*0074*/ 	.word	index@(.nv.constant0._Z15eliminarBloquesPiiii)
        /*0078*/ 	.short	0x0380
        /*007a*/ 	.short	0x0014


	//----- nvinfo : EIATTR_SW_WAR
	.align		4
.L_128:
        /*007c*/ 	.byte	0x04, 0x36
        /*007e*/ 	.short	(.L_130 - .L_129)
.L_129:
        /*0080*/ 	.word	0x00000008
.L_130:


//--------------------- .nv.info._Z15rellenarTableroPiiiiP17curandStateXORWOW --------------------------
	.section	.nv.info._Z15rellenarTableroPiiiiP17curandStateXORWOW,"",@"SHT_CUDA_INFO"
	.sectionflags	@""
	.align	4


	//----- nvinfo : EIATTR_CUDA_API_VERSION
	.align		4
        /*0000*/ 	.byte	0x04, 0x37
        /*0002*/ 	.short	(.L_132 - .L_131)
.L_131:
        /*0004*/ 	.word	0x00000082


	//----- nvinfo : EIATTR_KPARAM_INFO
	.align		4
.L_132:
        /*0008*/ 	.byte	0x04, 0x17
        /*000a*/ 	.short	(.L_134 - .L_133)
.L_133:
        /*000c*/ 	.word	0x00000000
        /*0010*/ 	.short	0x0004
        /*0012*/ 	.short	0x0018
        /*0014*/ 	.byte	0x00, 0xf5, 0x21, 0x00


	//----- nvinfo : EIATTR_KPARAM_INFO
	.align		4
.L_134:
        /*0018*/ 	.byte	0x04, 0x17
        /*001a*/ 	.short	(.L_136 - .L_135)
.L_135:
        /*001c*/ 	.word	0x00000000
        /*0020*/ 	.short	0x0003
        /*0022*/ 	.short	0x0010
        /*0024*/ 	.byte	0x00, 0xf0, 0x11, 0x00


	//----- nvinfo : EIATTR_KPARAM_INFO
	.align		4
.L_136:
        /*0028*/ 	.byte	0x04, 0x17
        /*002a*/ 	.short	(.L_138 - .L_137)
.L_137:
        /*002c*/ 	.word	0x00000000
        /*0030*/ 	.short	0x0002
        /*0032*/ 	.short	0x000c
        /*0034*/ 	.byte	0x00, 0xf0, 0x11, 0x00


	//----- nvinfo : EIATTR_KPARAM_INFO
	.align		4
.L_138:
        /*0038*/ 	.byte	0x04, 0x17
        /*003a*/ 	.short	(.L_140 - .L_139)
.L_139:
        /*003c*/ 	.word	0x00000000
        /*0040*/ 	.short	0x0001
        /*0042*/ 	.short	0x0008
        /*0044*/ 	.byte	0x00, 0xf0, 0x11, 0x00


	//----- nvinfo : EIATTR_KPARAM_INFO
	.align		4
.L_140:
        /*0048*/ 	.byte	0x04, 0x17
        /*004a*/ 	.short	(.L_142 - .L_141)
.L_141:
        /*004c*/ 	.word	0x00000000
        /*0050*/ 	.short	0x0000
        /*0052*/ 	.short	0x0000
        /*0054*/ 	.byte	0x00, 0xf5, 0x21, 0x00


	//----- nvinfo : EIATTR_SPARSE_MMA_MASK
	.align		4
.L_142:
        /*0058*/ 	.byte	0x03, 0x50
        /*005a*/ 	.short	0x0000


	//----- nvinfo : EIATTR_MAXREG_COUNT
	.align		4
        /*005c*/ 	.byte	0x03, 0x1b
        /*005e*/ 	.short	0x00ff


	//----- nvinfo : EIATTR_MERCURY_ISA_VERSION
	.align		4
        /*0060*/ 	.byte	0x03, 0x5f
        /*0062*/ 	.short	0x0101


	//----- nvinfo : EIATTR_VRC_CTA_INIT_COUNT
	.align		4
        /*0064*/ 	.byte	0x02, 0x4a
	.zero		1
	.zero		1


	//----- nvinfo : EIATTR_EXIT_INSTR_OFFSETS
	.align		4
        /*0068*/ 	.byte	0x04, 0x1c
        /*006a*/ 	.short	(.L_144 - .L_143)


	//   ....[0]....
.L_143:
        /*006c*/ 	.word	0x00000ef0


	//   ....[1]....
        /*0070*/ 	.word	0x00000f60


	//   ....[2]....
        /*0074*/ 	.word	0x000011e0


	//----- nvinfo : EIATTR_CRS_STACK_SIZE
	.align		4
.L_144:
        /*0078*/ 	.byte	0x04, 0x1e
        /*007a*/ 	.short	(.L_146 - .L_145)
.L_145:
        /*007c*/ 	.word	0x00000000


	//----- nvinfo : EIATTR_CBANK_PARAM_SIZE
	.align		4
.L_146:
        /*0080*/ 	.byte	0x03, 0x19
        /*0082*/ 	.short	0x0020


	//----- nvinfo : EIATTR_PARAM_CBANK
	.align		4
        /*0084*/ 	.byte	0x04, 0x0a
        /*0086*/ 	.short	(.L_148 - .L_147)
	.align		4
.L_147:
        /*0088*/ 	.word	index@(.nv.constant0._Z15rellenarTableroPiiiiP17curandStateXORWOW)
        /*008c*/ 	.short	0x0380
        /*008e*/ 	.short	0x0020


	//----- nvinfo : EIATTR_SW_WAR
	.align		4
.L_148:
        /*0090*/ 	.byte	0x04, 0x36
        /*0092*/ 	.short	(.L_150 - .L_149)
.L_149:
        /*0094*/ 	.word	0x00000008
.L_150:


//--------------------- .nv.callgraph             --------------------------
	.section	.nv.callgraph,"",@"SHT_CUDA_CALLGRAPH"
	.align	4
	.sectionentsize	8
	.align		4
        /*0000*/ 	.word	0x00000000
	.align		4
        /*0004*/ 	.word	0xffffffff
	.align		4
        /*0008*/ 	.word	0x00000000
	.align		4
        /*000c*/ 	.word	0xfffffffe
	.align		4
        /*0010*/ 	.word	0x00000000
	.align		4
        /*0014*/ 	.word	0xfffffffd
	.align		4
        /*0018*/ 	.word	0x00000000
	.align		4
        /*001c*/ 	.word	0xfffffffc


//--------------------- .nv.constant4             --------------------------
	.section	.nv.constant4,"a",@progbits
	.align	8
	.align		8
.nv.constant4:
        /*0000*/ 	.dword	precalc_xorwow_matrix
	.align		8
        /*0008*/ 	.dword	precalc_xorwow_offset_matrix
	.align		8
        /*0010*/ 	.dword	mrg32k3aM1
	.align		8
        /*0018*/ 	.dword	mrg32k3aM2
	.align		8
        /*0020*/ 	.dword	mrg32k3aM1SubSeq
	.align		8
        /*0028*/ 	.dword	mrg32k3aM2SubSeq
	.align		8
        /*0030*/ 	.dword	mrg32k3aM1Seq
	.align		8
        /*0038*/ 	.dword	mrg32k3aM2Seq


//--------------------- .nv.constant3             --------------------------
	.section	.nv.constant3,"a",@progbits
	.align	8
.nv.constant3:
	.type		__cr_lgamma_table,@object
	.size		__cr_lgamma_table,(.L_8 - __cr_lgamma_table)
__cr_lgamma_table:
        /*0000*/ 	.byte	0x00, 0x00, 0x00, 0x00, 0x00, 0x00, 0x00, 0x00, 0x00, 0x00, 0x00, 0x00, 0x00, 0x00, 0x00, 0x00
        /*0010*/ 	.byte	0xef, 0x39, 0xfa, 0xfe, 0x42, 0x2e, 0xe6, 0x3f, 0x02, 0x20, 0x2a, 0xfa, 0x0b, 0xab, 0xfc, 0x3f
        /*0020*/ 	.byte	0xf9, 0x2c, 0x92, 0x7c, 0xa7, 0x6c, 0x09, 0x40, 0xc9, 0x79, 0x44, 0x3c, 0x64, 0x26, 0x13, 0x40
        /*0030*/ 	.byte	0xca, 0x01, 0xcf, 0x3a, 0x27, 0x51, 0x1a, 0x40, 0x30, 0xcc, 0x2d, 0xf3, 0xe1, 0x0c, 0x21, 0x40
        /*0040*/ 	.byte	0x0d, 0xb7, 0xfc, 0x82, 0x8e, 0x35, 0x25, 0x40
.L_8:


//--------------------- .text._Z16dejarCaerBloquesPiii --------------------------
	.section	.text._Z16dejarCaerBloquesPiii,"ax",@progbits
	.align	128
        .global         _Z16dejarCaerBloquesPiii
        .type           _Z16dejarCaerBloquesPiii,@function
        .size           _Z16dejarCaerBloquesPiii,(.L_x_42 - _Z16dejarCaerBloquesPiii)
        .other          _Z16dejarCaerBloquesPiii,@"STO_CUDA_ENTRY STV_DEFAULT"
_Z16dejarCaerBloquesPiii:
.text._Z16dejarCaerBloquesPiii:
[----:B------:R-:W-:Y:S08]  /*0000*/  LDC R1, c[0x0][0x37c] ;  /* 0x0000df00ff017b82 */ /* 0x000ff00000000800 */
[----:B------:R-:W0:Y:S02]  /*0010*/  LDC R0, c[0x0][0x388] ;  /* 0x0000e200ff007b82 */ /* 0x000e240000000800 */
[----:B0-----:R-:W-:-:S13]  /*0020*/  ISETP.GE.AND P0, PT, R0, 0x1, PT ;  /* 0x000000010000780c */ /* 0x001fda0003f06270 */
[----:B------:R-:W-:Y:S05]  /*0030*/  @!P0 EXIT ;  /* 0x000000000000894d */ /* 0x000fea0003800000 */
[----:B------:R-:W0:Y:S01]  /*0040*/  LDC R8, c[0x0][0x38c] ;  /* 0x0000e300ff087b82 */ /* 0x000e220000000800 */
[----:B------:R-:W1:Y:S01]  /*0050*/  S2R R4, SR_TID.X ;  /* 0x0000000000047919 */ /* 0x000e620000002100 */
[----:B------:R-:W2:Y:S01]  /*0060*/  LDCU.64 UR6, c[0x0][0x358] ;  /* 0x00006b00ff0677ac */ /* 0x000ea20008000a00 */
[----:B------:R-:W-:Y:S01]  /*0070*/  UMOV UR4, URZ ;  /* 0x000000ff00047c82 */ /* 0x000fe20008000000 */
[----:B0-----:R-:W-:-:S04]  /*0080*/  IABS R5, R8 ;  /* 0x0000000800057213 */ /* 0x001fc80000000000 */
[----:B------:R-:W0:Y:S01]  /*0090*/  I2F.RP R0, R5 ;  /* 0x0000000500007306 */ /* 0x000e220000209400 */
[----:B-1----:R-:W-:-:S07]  /*00a0*/  ISETP.GE.AND P2, PT, R4, RZ, PT ;  /* 0x000000ff0400720c */ /* 0x002fce0003f46270 */
[----:B0-----:R-:W0:Y:S02]  /*00b0*/  MUFU.RCP R0, R0 ;  /* 0x0000000000007308 */ /* 0x001e240000001000 */
[----:B0-----:R-:W-:-:S06]  /*00c0*/  VIADD R2, R0, 0xffffffe ;  /* 0x0ffffffe00027836 */ /* 0x001fcc0000000000 */
[----:B------:R0:W1:Y:S02]  /*00d0*/  F2I.FTZ.U32.TRUNC.NTZ R3, R2 ;  /* 0x0000000200037305 */ /* 0x000064000021f000 */
[----:B0-----:R-:W-:Y:S02]  /*00e0*/  IMAD.MOV.U32 R2, RZ, RZ, RZ ;  /* 0x000000ffff027224 */ /* 0x001fe400078e00ff */
[----:B-1----:R-:W-:-:S04]  /*00f0*/  IMAD.MOV R6, RZ, RZ, -R3 ;  /* 0x000000ffff067224 */ /* 0x002fc800078e0a03 */
[----:B------:R-:W-:Y:S01]  /*0100*/  IMAD R7, R6, R5, RZ ;  /* 0x0000000506077224 */ /* 0x000fe200078e02ff */
[----:B------:R-:W-:-:S03]  /*0110*/  IABS R6, R4 ;  /* 0x0000000400067213 */ /* 0x000fc60000000000 */
[----:B------:R-:W-:-:S06]  /*0120*/  IMAD.HI.U32 R3, R3, R7, R2 ;  /* 0x0000000703037227 */ /* 0x000fcc00078e0002 */
[----:B------:R-:W-:-:S05]  /*0130*/  IMAD.HI.U32 R3, R3, R6, RZ ;  /* 0x0000000603037227 */ /* 0x000fca00078e00ff */
[----:B------:R-:W-:-:S05]  /*0140*/  IADD3 R3, PT, PT, -R3, RZ, RZ ;  /* 0x000000ff03037210 */ /* 0x000fca0007ffe1ff */
[----:B------:R-:W-:-:S05]  /*0150*/  IMAD R0, R5, R3, R6 ;  /* 0x0000000305007224 */ /* 0x000fca00078e0206 */
[----:B------:R-:W-:-:S13]  /*0160*/  ISETP.GT.U32.AND P0, PT, R5, R0, PT ;  /* 0x000000000500720c */ /* 0x000fda0003f04070 */
[----:B------:R-:W-:Y:S01]  /*0170*/  @!P0 IMAD.IADD R0, R0, 0x1, -R5 ;  /* 0x0000000100008824 */ /* 0x000fe200078e0a05 */
[----:B------:R-:W-:-:S04]  /*0180*/  ISETP.NE.AND P0, PT, R8, RZ, PT ;  /* 0x000000ff0800720c */ /* 0x000fc80003f05270 */
[----:B------:R-:W-:-:S13]  /*0190*/  ISETP.GT.U32.AND P1, PT, R5, R0, PT ;  /* 0x000000000500720c */ /* 0x000fda0003f24070 */
[----:B------:R-:W-:-:S04]  /*01a0*/  @!P1 IMAD.IADD R0, R0, 0x1, -R5 ;  /* 0x0000000100009824 */ /* 0x000fc800078e0a05 */
[----:B------:R-:W-:Y:S01]  /*01b0*/  @!P2 IMAD.MOV R0, RZ, RZ, -R0 ;  /* 0x000000ffff00a224 */ /* 0x000fe200078e0a00 */
[----:B--2---:R-:W-:-:S07]  /*01c0*/  @!P0 LOP3.LUT R0, RZ, R8, RZ, 0x33, !PT ;  /* 0x00000008ff008212 */ /* 0x004fce00078e33ff */
.L_x_5:
[----:B0-----:R-:W0:Y:S01]  /*01d0*/  LDC.64 R10, c[0x0][0x388] ;  /* 0x0000e200ff0a7b82 */ /* 0x001e220000000a00 */
[----:B-1----:R-:W1:Y:S02]  /*01e0*/  LDCU.64 UR8, c[0x0][0x380] ;  /* 0x00007000ff0877ac */ /* 0x002e640008000a00 */
[----:B-1----:R-:W-:Y:S01]  /*01f0*/  MOV R2, UR8 ;  /* 0x0000000800027c02 */ /* 0x002fe20008000f00 */
[----:B------:R-:W-:Y:S01]  /*0200*/  IMAD.U32 R3, RZ, RZ, UR9 ;  /* 0x00000009ff037e24 */ /* 0x000fe2000f8e00ff */
[----:B------:R-:W1:Y:S01]  /*0210*/  LDCU.64 UR8, c[0x0][0x380] ;  /* 0x00007000ff0877ac */ /* 0x000e620008000a00 */
[----:B0-----:R-:W-:-:S04]  /*0220*/  IMAD R9, R11, UR4, R0 ;  /* 0x000000040b097c24 */ /* 0x001fc8000f8e0200 */
[----:B------:R-:W-:-:S06]  /*0230*/  IMAD.WIDE R4, R9, 0x4, R2 ;  /* 0x0000000409047825 */ /* 0x000fcc00078e0202 */
[----:B------:R-:W2:Y:S01]  /*0240*/  LDG.E R4, desc[UR6][R4.64] ;  /* 0x0000000604047981 */ /* 0x000ea2000c1e1900 */
[----:B------:R-:W-:Y:S01]  /*0250*/  UIADD3 UR4, UPT, UPT, UR4, 0x1, URZ ;  /* 0x0000000104047890 */ /* 0x000fe2000fffe0ff */
[----:B------:R-:W-:Y:S05]  /*0260*/  BSSY.RECONVERGENT B0, `(.L_x_0) ;  /* 0x000003d000007945 */ /* 0x000fea0003800200 */
[----:B------:R-:W-:Y:S02]  /*0270*/  ISETP.NE.AND P0, PT, R10, UR4, PT ;  /* 0x000000040a007c0c */ /* 0x000fe4000bf05270 */
[----:B--2---:R-:W-:-:S13]  /*0280*/  ISETP.NE.AND P1, PT, R4, RZ, PT ;  /* 0x000000ff0400720c */ /* 0x004fda0003f25270 */
[----:B-1----:R-:W-:Y:S05]  /*0290*/  @P1 BRA `(.L_x_1) ;  /* 0x0000000000e41947 */ /* 0x002fea0003800000 */
[-C--:B------:R-:W-:Y:S01]  /*02a0*/  IABS R4, R11.reuse ;  /* 0x0000000b00047213 */ /* 0x080fe20000000000 */
[----:B------:R-:W-:Y:S01]  /*02b0*/  IMAD.MOV.U32 R10, RZ, RZ, R9 ;  /* 0x000000ffff0a7224 */ /* 0x000fe200078e0009 */
[----:B------:R-:W-:Y:S01]  /*02c0*/  LOP3.LUT R13, RZ, R11, RZ, 0x33, !PT ;  /* 0x0000000bff0d7212 */ /* 0x000fe200078e33ff */
[----:B------:R-:W-:Y:S01]  /*02d0*/  IMAD.MOV.U32 R6, RZ, RZ, RZ ;  /* 0x000000ffff067224 */ /* 0x000fe200078e00ff */
[----:B------:R-:W0:Y:S01]  /*02e0*/  I2F.RP R8, R4 ;  /* 0x0000000400087306 */ /* 0x000e220000209400 */
[----:B------:R-:W1:Y:S01]  /*02f0*/  LDC R15, c[0x0][0x38c] ;  /* 0x0000e300ff0f7b82 */ /* 0x000e620000000800 */
[----:B------:R-:W-:Y:S01]  /*0300*/  IABS R9, R10 ;  /* 0x0000000a00097213 */ /* 0x000fe20000000000 */
[----:B------:R-:W-:Y:S05]  /*0310*/  BSSY.RECONVERGENT B1, `(.L_x_2) ;  /* 0x000002f000017945 */ /* 0x000fea0003800200 */
[----:B0-----:R-:W0:Y:S02]  /*0320*/  MUFU.RCP R8, R8 ;  /* 0x0000000800087308 */ /* 0x001e240000001000 */
[----:B0-----:R-:W-:-:S06]  /*0330*/  VIADD R12, R8, 0xffffffe ;  /* 0x0ffffffe080c7836 */ /* 0x001fcc0000000000 */
[----:B------:R-:W0:Y:S02]  /*0340*/  F2I.FTZ.U32.TRUNC.NTZ R7, R12 ;  /* 0x0000000c00077305 */ /* 0x000e24000021f000 */
[----:B0-----:R-:W-:-:S05]  /*0350*/  IADD3 R5, PT, PT, RZ, -R7, RZ ;  /* 0x80000007ff057210 */ /* 0x001fca0007ffe0ff */
[----:B------:R-:W-:-:S04]  /*0360*/  IMAD R5, R5, R4, RZ ;  /* 0x0000000405057224 */ /* 0x000fc800078e02ff */
[----:B------:R-:W-:Y:S01]  /*0370*/  IMAD.HI.U32 R5, R7, R5, R6 ;  /* 0x0000000507057227 */ /* 0x000fe200078e0006 */
[----:B------:R-:W-:-:S05]  /*0380*/  MOV R7, R9 ;  /* 0x0000000900077202 */ /* 0x000fca0000000f00 */
[----:B------:R-:W-:-:S04]  /*0390*/  IMAD.HI.U32 R6, R5, R7, RZ ;  /* 0x0000000705067227 */ /* 0x000fc800078e00ff */
[----:B------:R-:W-:-:S04]  /*03a0*/  IMAD.MOV R8, RZ, RZ, -R6 ;  /* 0x000000ffff087224 */ /* 0x000fc800078e0a06 */
[----:B------:R-:W-:-:S05]  /*03b0*/  IMAD R7, R4, R8, R7 ;  /* 0x0000000804077224 */ /* 0x000fca00078e0207 */
[----:B------:R-:W-:-:S13]  /*03c0*/  ISETP.GT.U32.AND P2, PT, R4, R7, PT ;  /* 0x000000070400720c */ /* 0x000fda0003f44070 */
[----:B------:R-:W-:Y:S01]  /*03d0*/  @!P2 IMAD.IADD R7, R7, 0x1, -R4 ;  /* 0x000000010707a824 */ /* 0x000fe200078e0a04 */
[----:B------:R-:W-:-:S04]  /*03e0*/  @!P2 IADD3 R6, PT, PT, R6, 0x1, RZ ;  /* 0x000000010606a810 */ /* 0x000fc80007ffe0ff */
[----:B------:R-:W-:Y:S02]  /*03f0*/  ISETP.GE.U32.AND P1, PT, R7, R4, PT ;  /* 0x000000040700720c */ /* 0x000fe40003f26070 */
[----:B------:R-:W-:-:S04]  /*0400*/  LOP3.LUT R7, R10, R11, RZ, 0x3c, !PT ;  /* 0x0000000b0a077212 */ /* 0x000fc800078e3cff */
[----:B------:R-:W-:-:S07]  /*0410*/  ISETP.GE.AND P3, PT, R7, RZ, PT ;  /* 0x000000ff0700720c */ /* 0x000fce0003f66270 */
[----:B------:R-:W-:Y:S01]  /*0420*/  @P1 VIADD R6, R6, 0x1 ;  /* 0x0000000106061836 */ /* 0x000fe20000000000 */
[----:B------:R-:W-:-:S05]  /*0430*/  ISETP.NE.AND P1, PT, R11, RZ, PT ;  /* 0x000000ff0b00720c */ /* 0x000fca0003f25270 */
[----:B------:R-:W-:-:S05]  /*0440*/  @!P3 IMAD.MOV R6, RZ, RZ, -R6 ;  /* 0x000000ffff06b224 */ /* 0x000fca00078e0a06 */
[----:B------:R-:W-:-:S04]  /*0450*/  SEL R6, R13, R6, !P1 ;  /* 0x000000060d067207 */ /* 0x000fc80004800000 */
[----:B------:R-:W-:-:S13]  /*0460*/  ISETP.GE.AND P2, PT, R6, 0x1, PT ;  /* 0x000000010600780c */ /* 0x000fda0003f46270 */
[----:B-1----:R-:W-:Y:S05]  /*0470*/  @!P2 BRA `(.L_x_3) ;  /* 0x000000000060a947 */ /* 0x002fea0003800000 */
.L_x_4:
[----:B------:R-:W-:Y:S01]  /*0480*/  IADD3 R10, PT, PT, R10, -R15, RZ ;  /* 0x8000000f0a0a7210 */ /* 0x000fe20007ffe0ff */
[----:B------:R-:W-:Y:S02]  /*0490*/  IMAD.U32 R2, RZ, RZ, UR8 ;  /* 0x00000008ff027e24 */ /* 0x000fe4000f8e00ff */
[----:B------:R-:W-:Y:S02]  /*04a0*/  IMAD.U32 R3, RZ, RZ, UR9 ;  /* 0x00000009ff037e24 */ /* 0x000fe4000f8e00ff */
[----:B0-----:R-:W-:-:S05]  /*04b0*/  IMAD.WIDE R6, R10, 0x4, R2 ;  /* 0x000000040a067825 */ /* 0x001fca00078e0202 */
[----:B------:R-:W2:Y:S01]  /*04c0*/  LDG.E R11, desc[UR6][R6.64] ;  /* 0x00000006060b7981 */ /* 0x000ea2000c1e1900 */
[----:B------:R-:W-:Y:S02]  /*04d0*/  IABS R8, R10 ;  /* 0x0000000a00087213 */ /* 0x000fe40000000000 */
[----:B------:R-:W-:-:S03]  /*04e0*/  IABS R14, R15 ;  /* 0x0000000f000e7213 */ /* 0x000fc60000000000 */
[----:B------:R-:W-:-:S05]  /*04f0*/  IMAD.HI.U32 R12, R5, R8, RZ ;  /* 0x00000008050c7227 */ /* 0x000fca00078e00ff */
[----:B------:R-:W-:-:S05]  /*0500*/  IADD3 R9, PT, PT, -R12, RZ, RZ ;  /* 0x000000ff0c097210 */ /* 0x000fca0007ffe1ff */
[----:B------:R-:W-:Y:S01]  /*0510*/  IMAD R9, R14, R9, R8 ;  /* 0x000000090e097224 */ /* 0x000fe200078e0208 */
[----:B------:R-:W-:-:S04]  /*0520*/  LOP3.LUT R8, R10, R15, RZ, 0x3c, !PT ;  /* 0x0000000f0a087212 */ /* 0x000fc800078e3cff */
[----:B------:R-:W-:Y:S02]  /*0530*/  ISETP.GT.U32.AND P3, PT, R4, R9, PT ;  /* 0x000000090400720c */ /* 0x000fe40003f64070 */
[----:B------:R-:W-:-:S11]  /*0540*/  ISETP.GE.AND P4, PT, R8, RZ, PT ;  /* 0x000000ff0800720c */ /* 0x000fd60003f86270 */
[----:B------:R-:W-:Y:S02]  /*0550*/  @!P3 IMAD.IADD R9, R9, 0x1, -R14 ;  /* 0x000000010909b824 */ /* 0x000fe400078e0a0e */
[----:B------:R-:W-:-:S03]  /*0560*/  @!P3 VIADD R12, R12, 0x1 ;  /* 0x000000010c0cb836 */ /* 0x000fc60000000000 */
[----:B------:R-:W-:Y:S01]  /*0570*/  ISETP.GE.U32.AND P2, PT, R9, R4, PT ;  /* 0x000000040900720c */ /* 0x000fe20003f46070 */
[----:B------:R-:W-:-:S12]  /*0580*/  IMAD.WIDE R8, R15, 0x4, R6 ;  /* 0x000000040f087825 */ /* 0x000fd800078e0206 */
[----:B------:R-:W-:-:S05]  /*0590*/  @P2 IADD3 R12, PT, PT, R12, 0x1, RZ ;  /* 0x000000010c0c2810 */ /* 0x000fca0007ffe0ff */
[----:B------:R-:W-:-:S05]  /*05a0*/  @!P4 IMAD.MOV R12, RZ, RZ, -R12 ;  /* 0x000000ffff0cc224 */ /* 0x000fca00078e0a0c */
[----:B------:R-:W-:-:S04]  /*05b0*/  SEL R12, R13, R12, !P1 ;  /* 0x0000000c0d0c7207 */ /* 0x000fc80004800000 */
[----:B------:R-:W-:Y:S01]  /*05c0*/  ISETP.GT.AND P2, PT, R12, RZ, PT ;  /* 0x000000ff0c00720c */ /* 0x000fe20003f44270 */
[----:B--2---:R0:W-:Y:S04]  /*05d0*/  STG.E desc[UR6][R8.64], R11 ;  /* 0x0000000b08007986 */ /* 0x0041e8000c101906 */
[----:B------:R0:W-:Y:S08]  /*05e0*/  STG.E desc[UR6][R6.64], RZ ;  /* 0x000000ff06007986 */ /* 0x0001f0000c101906 */
[----:B------:R-:W-:Y:S05]  /*05f0*/  @P2 BRA `(.L_x_4) ;  /* 0xfffffffc00a02947 */ /* 0x000fea000383ffff */
.L_x_3:
[----:B------:R-:W-:Y:S05]  /*0600*/  BSYNC.RECONVERGENT B1 ;  /* 0x0000000000017941 */ /* 0x000fea0003800200 */
.L_x_2:
[----:B------:R-:W-:-:S05]  /*0610*/  IMAD.WIDE R2, R10, 0x4, R2 ;  /* 0x000000040a027825 */ /* 0x000fca00078e0202 */
[----:B------:R1:W-:Y:S02]  /*0620*/  STG.E desc[UR6][R2.64], RZ ;  /* 0x000000ff02007986 */ /* 0x0003e4000c101906 */
.L_x_1:
[----:B------:R-:W-:Y:S05]  /*0630*/  BSYNC.RECONVERGENT B0 ;  /* 0x0000000000007941 */ /* 0x000fea0003800200 */
.L_x_0:
[----:B------:R-:W-:Y:S05]  /*0640*/  @P0 BRA `(.L_x_5) ;  /* 0xfffffff800e00947 */ /* 0x000fea000383ffff */
[----:B------:R-:W-:Y:S05]  /*0650*/  EXIT ;  /* 0x000000000000794d */ /* 0x000fea0003800000 */
.L_x_6:
[----:B------:R-:W-:-:S00]  /*0660*/  BRA `(.L_x_6) ;  /* 0xfffffffc00fc7947 */ /* 0x000fc0000383ffff */
[----:B------:R-:W-:-:S00]  /*0670*/  NOP ;  /* 0x0000000000007918 */ /* 0x000fc00000000000 */
        /* <DEDUP_REMOVED lines=8> */
.L_x_42:


//--------------------- .text._Z10activarTNTPiiiii --------------------------
	.section	.text._Z10activarTNTPiiiii,"ax",@progbits
	.align	128
        .global         _Z10activarTNTPiiiii
        .type           _Z10activarTNTPiiiii,@function
        .size           _Z10activarTNTPiiiii,(.L_x_43 - _Z10activarTNTPiiiii)
        .other          _Z10activarTNTPiiiii,@"STO_CUDA_ENTRY STV_DEFAULT"
_Z10activarTNTPiiiii:
.text._Z10activarTNTPiiiii:
[----:B------:R-:W-:Y:S01]  /*0000*/  LDC R1, c[0x0][0x37c] ;  /* 0x0000df00ff017b82 */ /* 0x000fe20000000800 */
[----:B------:R-:W0:Y:S07]  /*0010*/  S2R R3, SR_TID.X ;  /* 0x0000000000037919 */ /* 0x000e2e0000002100 */
[----:B------:R-:W0:Y:S01]  /*0020*/  S2UR UR5, SR_CTAID.X ;  /* 0x00000000000579c3 */ /* 0x000e220000002500 */
[----:B------:R-:W1:Y:S01]  /*0030*/  LDCU.64 UR6, c[0x0][0x390] ;  /* 0x00007200ff0677ac */ /* 0x000e620008000a00 */
[----:B------:R-:W2:Y:S06]  /*0040*/  S2R R2, SR_TID.Y ;  /* 0x0000000000027919 */ /* 0x000eac0000002200 */
[----:B------:R-:W0:Y:S08]  /*0050*/  LDC R0, c[0x0][0x360] ;  /* 0x0000d800ff007b82 */ /* 0x000e300000000800 */
[----:B------:R-:W2:Y:S01]  /*0060*/  S2UR UR8, SR_CTAID.Y ;  /* 0x00000000000879c3 */ /* 0x000ea20000002600 */
[----:B-1----:R-:W-:-:S07]  /*0070*/  UIMAD UR4, UR7, UR6, URZ ;  /* 0x00000006070472a4 */ /* 0x002fce000f8e02ff */
[----:B------:R-:W2:Y:S01]  /*0080*/  LDC R5, c[0x0][0x364] ;  /* 0x0000d900ff057b82 */ /* 0x000ea20000000800 */
[----:B0-----:R-:W-:-:S05]  /*0090*/  IMAD R0, R0, UR5, R3 ;  /* 0x0000000500007c24 */ /* 0x001fca000f8e0203 */
[----:B------:R-:W-:Y:S01]  /*00a0*/  ISETP.GE.AND P0, PT, R0, UR4, PT ;  /* 0x0000000400007c0c */ /* 0x000fe2000bf06270 */
[----:B--2---:R-:W-:-:S12]  /*00b0*/  IMAD R5, R5, UR8, R2 ;  /* 0x0000000805057c24 */ /* 0x004fd8000f8e0202 */
[----:B------:R-:W-:Y:S05]  /*00c0*/  @P0 EXIT ;  /* 0x000000000000094d */ /* 0x000fea0003800000 */
[----:B------:R-:W0:Y:S02]  /*00d0*/  LDCU.64 UR8, c[0x0][0x388] ;  /* 0x00007100ff0877ac */ /* 0x000e240008000a00 */
[----:B0-----:R-:W-:Y:S02]  /*00e0*/  UIADD3 UR6, UPT, UPT, UR9, 0x2, URZ ;  /* 0x0000000209067890 */ /* 0x001fe4000fffe0ff */
[----:B------:R-:W-:Y:S02]  /*00f0*/  UIADD3 UR10, UPT, UPT, UR8, 0x2, URZ ;  /* 0x00000002080a7890 */ /* 0x000fe4000fffe0ff */
[----:B------:R-:W-:Y:S02]  /*0100*/  UIADD3 UR4, UPT, UPT, UR9, -0x2, URZ ;  /* 0xfffffffe09047890 */ /* 0x000fe4000fffe0ff */
[----:B------:R-:W-:Y:S01]  /*0110*/  UIADD3 UR5, UPT, UPT, UR8, -0x2, URZ ;  /* 0xfffffffe08057890 */ /* 0x000fe2000fffe0ff */
[----:B------:R-:W-:Y:S02]  /*0120*/  ISETP.GT.AND P0, PT, R0, UR6, PT ;  /* 0x0000000600007c0c */ /* 0x000fe4000bf04270 */
[----:B------:R-:W-:-:S02]  /*0130*/  ISETP.GT.AND P1, PT, R5, UR10, PT ;  /* 0x0000000a05007c0c */ /* 0x000fc4000bf24270 */
[----:B------:R-:W-:Y:S02]  /*0140*/  ISETP.GE.AND P0, PT, R0, UR4, !P0 ;  /* 0x0000000400007c0c */ /* 0x000fe4000c706270 */
[----:B------:R-:W-:-:S04]  /*0150*/  ISETP.GE.AND P1, PT, R5, UR5, !P1 ;  /* 0x0000000505007c0c */ /* 0x000fc8000cf26270 */
[----:B------:R-:W-:-:S13]  /*0160*/  PLOP3.LUT P0, PT, P0, P1, PT, 0x80, 0x8 ;  /* 0x000000000008781c */ /* 0x000fda0000703070 */
[----:B------:R-:W-:Y:S05]  /*0170*/  @!P0 EXIT ;  /* 0x000000000000894d */ /* 0x000fea0003800000 */
[----:B------:R-:W0:Y:S01]  /*0180*/  LDC.64 R2, c[0x0][0x380] ;  /* 0x0000e000ff027b82 */ /* 0x000e220000000a00 */
[----:B------:R-:W1:Y:S01]  /*0190*/  LDCU.64 UR4, c[0x0][0x358] ;  /* 0x00006b00ff0477ac */ /* 0x000e620008000a00 */
[----:B------:R-:W-:-:S04]  /*01a0*/  IMAD R5, R0, UR7, R5 ;  /* 0x0000000700057c24 */ /* 0x000fc8000f8e0205 */
[----:B0-----:R-:W-:-:S05]  /*01b0*/  IMAD.WIDE R2, R5, 0x4, R2 ;  /* 0x0000000405027825 */ /* 0x001fca00078e0202 */
[----:B-1----:R-:W-:Y:S01]  /*01c0*/  STG.E desc[UR4][R2.64], RZ ;  /* 0x000000ff02007986 */ /* 0x002fe2000c101904 */
[----:B------:R-:W-:Y:S05]  /*01d0*/  EXIT ;  /* 0x000000000000794d */ /* 0x000fea0003800000 */
.L_x_7:
        /* <DEDUP_REMOVED lines=10> */
.L_x_43:


//--------------------- .text._Z19activarRompecabezasPiiii --------------------------
	.section	.text._Z19activarRompecabezasPiiii,"ax",@progbits
	.align	128
        .global         _Z19activarRompecabezasPiiii
        .type           _Z19activarRompecabezasPiiii,@function
        .size           _Z19activarRompecabezasPiiii,(.L_x_44 - _Z19activarRompecabezasPiiii)
        .other          _Z19activarRompecabezasPiiii,@"STO_CUDA_ENTRY STV_DEFAULT"
_Z19activarRompecabezasPiiii:
.text._Z19activarRompecabezasPiiii:
[----:B------:R-:W-:Y:S01]  /*0000*/  LDC R1, c[0x0][0x37c] ;  /* 0x0000df00ff017b82 */ /* 0x000fe20000000800 */
[----:B------:R-:W0:Y:S07]  /*0010*/  S2R R0, SR_TID.X ;  /* 0x0000000000007919 */ /* 0x000e2e0000002100 */
[----:B------:R-:W0:Y:S01]  /*0020*/  S2UR UR6, SR_CTAID.X ;  /* 0x00000000000679c3 */ /* 0x000e220000002500 */
[----:B------:R-:W1:Y:S01]  /*0030*/  LDCU UR4, c[0x0][0x390] ;  /* 0x00007200ff0477ac */ /* 0x000e620008000800 */
[----:B------:R-:W1:Y:S06]  /*0040*/  LDCU UR5, c[0x0][0x38c] ;  /* 0x00007180ff0577ac */ /* 0x000e6c0008000800 */
[----:B------:R-:W0:Y:S01]  /*0050*/  LDC R5, c[0x0][0x360] ;  /* 0x0000d800ff057b82 */ /* 0x000e220000000800 */
[----:B-1----:R-:W-:Y:S01]  /*0060*/  UIMAD UR4, UR4, UR5, URZ ;  /* 0x00000005040472a4 */ /* 0x002fe2000f8e02ff */
[----:B0-----:R-:W-:-:S05]  /*0070*/  IMAD R5, R5, UR6, R0 ;  /* 0x0000000605057c24 */ /* 0x001fca000f8e0200 */
[----:B------:R-:W-:-:S13]  /*0080*/  ISETP.GE.AND P0, PT, R5, UR4, PT ;  /* 0x0000000405007c0c */ /* 0x000fda000bf06270 */
[----:B------:R-:W-:Y:S05]  /*0090*/  @P0 EXIT ;  /* 0x000000000000094d */ /* 0x000fea0003800000 */
[----:B------:R-:W0:Y:S01]  /*00a0*/  LDC.64 R2, c[0x0][0x380] ;  /* 0x0000e000ff027b82 */ /* 0x000e220000000a00 */
[----:B------:R-:W1:Y:S01]  /*00b0*/  LDCU.64 UR4, c[0x0][0x358] ;  /* 0x00006b00ff0477ac */ /* 0x000e620008000a00 */
[----:B------:R-:W2:Y:S01]  /*00c0*/  LDCU UR6, c[0x0][0x388] ;  /* 0x00007100ff0677ac */ /* 0x000ea20008000800 */
[----:B0-----:R-:W-:-:S05]  /*00d0*/  IMAD.WIDE R2, R5, 0x4, R2 ;  /* 0x0000000405027825 */ /* 0x001fca00078e0202 */
[----:B-1----:R-:W2:Y:S02]  /*00e0*/  LDG.E R0, desc[UR4][R2.64] ;  /* 0x0000000402007981 */ /* 0x002ea4000c1e1900 */
[----:B--2---:R-:W-:-:S13]  /*00f0*/  ISETP.NE.AND P0, PT, R0, UR6, PT ;  /* 0x0000000600007c0c */ /* 0x004fda000bf05270 */
[----:B------:R-:W-:Y:S05]  /*0100*/  @P0 EXIT ;  /* 0x000000000000094d */ /* 0x000fea0003800000 */
[----:B------:R-:W-:Y:S01]  /*0110*/  STG.E desc[UR4][R2.64], RZ ;  /* 0x000000ff02007986 */ /* 0x000fe2000c101904 */
[----:B------:R-:W-:Y:S05]  /*0120*/  EXIT ;  /* 0x000000000000794d */ /* 0x000fea0003800000 */
.L_x_8:
        /* <DEDUP_REMOVED lines=13> */
.L_x_44:


//--------------------- .text._Z12activarBombaPiibii --------------------------
	.section	.text._Z12activarBombaPiibii,"ax",@progbits
	.align	128
        .global         _Z12activarBombaPiibii
        .type           _Z12activarBombaPiibii,@function
        .size           _Z12activarBombaPiibii,(.L_x_45 - _Z12activarBombaPiibii)
        .other          _Z12activarBombaPiibii,@"STO_CUDA_ENTRY STV_DEFAULT"
_Z12activarBombaPiibii:
.text._Z12activarBombaPiibii:
[----:B------:R-:W-:Y:S01]  /*0000*/  LDC R1, c[0x0][0x37c] ;  /* 0x0000df00ff017b82 */ /* 0x000fe20000000800 */
[----:B------:R-:W0:Y:S01]  /*0010*/  LDCU.U8 UR4, c[0x0][0x38c] ;  /* 0x00007180ff0477ac */ /* 0x000e220008000000 */
[----:B------:R-:W1:Y:S01]  /*0020*/  S2R R5, SR_TID.X ;  /* 0x0000000000057919 */ /* 0x000e620000002100 */
[----:B0-----:R-:W-:-:S04]  /*0030*/  UPRMT UR4, UR4, 0x8880, URZ ;  /* 0x0000888004047896 */ /* 0x001fc800080000ff */
[----:B------:R-:W-:-:S07]  /*0040*/  UISETP.NE.AND UP0, UPT, UR4, URZ, UPT ;  /* 0x000000ff0400728c */ /* 0x000fce000bf05270 */
[----:B------:R-:W0:Y:S02]  /*0050*/  LDCU.64 UR4, c[0x0][0x358] ;  /* 0x00006b00ff0477ac */ /* 0x000e240008000a00 */
[----:B------:R-:W-:Y:S05]  /*0060*/  BRA.U !UP0, `(.L_x_9) ;  /* 0x00000001082c7547 */ /* 0x000fea000b800000 */
[----:B------:R-:W1:Y:S01]  /*0070*/  LDCU UR6, c[0x0][0x388] ;  /* 0x00007100ff0677ac */ /* 0x000e620008000800 */
[----:B------:R-:W2:Y:S01]  /*0080*/  LDCU UR7, c[0x0][0x390] ;  /* 0x00007200ff0777ac */ /* 0x000ea20008000800 */
[----:B-1----:R-:W-:-:S04]  /*0090*/  VIMNMX R0, PT, PT, R5, UR6, !PT ;  /* 0x0000000605007c48 */ /* 0x002fc8000ffe0100 */
[----:B--2---:R-:W-:-:S13]  /*00a0*/  ISETP.GE.AND P0, PT, R0, UR7, PT ;  /* 0x0000000700007c0c */ /* 0x004fda000bf06270 */
[----:B0-----:R-:W-:Y:S05]  /*00b0*/  @P0 EXIT ;  /* 0x000000000000094d */ /* 0x001fea0003800000 */
[----:B------:R-:W0:Y:S08]  /*00c0*/  LDC R0, c[0x0][0x394] ;  /* 0x0000e500ff007b82 */ /* 0x000e300000000800 */
[----:B------:R-:W1:Y:S01]  /*00d0*/  LDC.64 R2, c[0x0][0x380] ;  /* 0x0000e000ff027b82 */ /* 0x000e620000000a00 */
[----:B0-----:R-:W-:-:S04]  /*00e0*/  IMAD R5, R0, UR6, R5 ;  /* 0x0000000600057c24 */ /* 0x001fc8000f8e0205 */
[----:B-1----:R-:W-:-:S05]  /*00f0*/  IMAD.WIDE R2, R5, 0x4, R2 ;  /* 0x0000000405027825 */ /* 0x002fca00078e0202 */
[----:B------:R-:W-:Y:S01]  /*0100*/  STG.E desc[UR4][R2.64], RZ ;  /* 0x000000ff02007986 */ /* 0x000fe2000c101904 */
[----:B------:R-:W-:Y:S05]  /*0110*/  EXIT ;  /* 0x000000000000794d */ /* 0x000fea0003800000 */
.L_x_9:
[----:B------:R-:W2:Y:S01]  /*0120*/  LDC R4, c[0x0][0x394] ;  /* 0x0000e500ff047b82 */ /* 0x000ea20000000800 */
[----:B------:R-:W1:Y:S02]  /*0130*/  LDCU UR6, c[0x0][0x388] ;  /* 0x00007100ff0677ac */ /* 0x000e640008000800 */
[----:B-1----:R-:W-:-:S04]  /*0140*/  VIMNMX R0, PT, PT, R5, UR6, !PT ;  /* 0x0000000605007c48 */ /* 0x002fc8000ffe0100 */
[----:B--2---:R-:W-:-:S13]  /*0150*/  ISETP.GE.AND P0, PT, R0, R4, PT ;  /* 0x000000040000720c */ /* 0x004fda0003f06270 */
[----:B0-----:R-:W-:Y:S05]  /*0160*/  @P0 EXIT ;  /* 0x000000000000094d */ /* 0x001fea0003800000 */
[----:B------:R-:W0:Y:S01]  /*0170*/  LDC.64 R2, c[0x0][0x380] ;  /* 0x0000e000ff027b82 */ /* 0x000e220000000a00 */
[----:B------:R-:W-:-:S04]  /*0180*/  IMAD R5, R5, R4, UR6 ;  /* 0x0000000605057e24 */ /* 0x000fc8000f8e0204 */
[----:B0-----:R-:W-:-:S05]  /*0190*/  IMAD.WIDE R2, R5, 0x4, R2 ;  /* 0x0000000405027825 */ /* 0x001fca00078e0202 */
[----:B------:R-:W-:Y:S01]  /*01a0*/  STG.E desc[UR4][R2.64], RZ ;  /* 0x000000ff02007986 */ /* 0x000fe2000c101904 */
[----:B------:R-:W-:Y:S05]  /*01b0*/  EXIT ;  /* 0x000000000000794d */ /* 0x000fea0003800000 */
.L_x_10:
        /* <DEDUP_REMOVED lines=12> */
.L_x_45:


//--------------------- .text._Z15eliminarBloquesPiiii --------------------------
	.section	.text._Z15eliminarBloquesPiiii,"ax",@progbits
	.align	128
        .global         _Z15eliminarBloquesPiiii
        .type           _Z15eliminarBloquesPiiii,@function
        .size           _Z15eliminarBloquesPiiii,(.L_x_46 - _Z15eliminarBloquesPiiii)
        .other          _Z15eliminarBloquesPiiii,@"STO_CUDA_ENTRY STV_DEFAULT"
_Z15eliminarBloquesPiiii:
.text._Z15eliminarBloquesPiiii:
[----:B------:R-:W-:Y:S08]  /*0000*/  LDC R1, c[0x0][0x37c] ;  /* 0x0000df00ff017b82 */ /* 0x000ff00000000800 */
[----:B------:R-:W0:Y:S01]  /*0010*/  LDC R9, c[0x0][0x388] ;  /* 0x0000e200ff097b82 */ /* 0x000e220000000800 */
[----:B------:R-:W1:Y:S07]  /*0020*/  LDCU.64 UR4, c[0x0][0x380] ;  /* 0x00007000ff0477ac */ /* 0x000e6e0008000a00 */
[----:B------:R-:W2:Y:S01]  /*0030*/  LDC R0, c[0x0][0x38c] ;  /* 0x0000e300ff007b82 */ /* 0x000ea20000000800 */
[----:B------:R-:W3:Y:S01]  /*0040*/  S2R R8, SR_TID.X ;  /* 0x0000000000087919 */ /* 0x000ee20000002100 */
[----:B------:R-:W4:Y:S01]  /*0050*/  LDCU.64 UR8, c[0x0][0x358] ;  /* 0x00006b00ff0877ac */ /* 0x000f220008000a00 */
[----:B------:R-:W0:Y:S05]  /*0060*/  LDCU UR7, c[0x0][0x390] ;  /* 0x00007200ff0777ac */ /* 0x000e2a0008000800 */
[----:B------:R-:W2:Y:S01]  /*0070*/  LDC R7, c[0x0][0x390] ;  /* 0x0000e400ff077b82 */ /* 0x000ea20000000800 */
[----:B-1----:R-:W-:-:S02]  /*0080*/  IMAD.U32 R2, RZ, RZ, UR4 ;  /* 0x00000004ff027e24 */ /* 0x002fc4000f8e00ff */
[----:B------:R-:W-:Y:S01]  /*0090*/  IMAD.U32 R3, RZ, RZ, UR5 ;  /* 0x00000005ff037e24 */ /* 0x000fe2000f8e00ff */
[----:B0-----:R-:W-:-:S04]  /*00a0*/  IABS R6, R9 ;  /* 0x0000000900067213 */ /* 0x001fc80000000000 */
[----:B------:R-:W0:Y:S01]  /*00b0*/  I2F.RP R12, R6 ;  /* 0x00000006000c7306 */ /* 0x000e220000209400 */
[----:B------:R-:W3:Y:S01]  /*00c0*/  LDC R13, c[0x0][0x360] ;  /* 0x0000d800ff0d7b82 */ /* 0x000ee20000000800 */
[----:B--2---:R-:W-:-:S06]  /*00d0*/  IMAD R5, R9, R0, R7 ;  /* 0x0000000009057224 */ /* 0x004fcc00078e0207 */
[----:B0-----:R-:W0:Y:S01]  /*00e0*/  MUFU.RCP R12, R12 ;  /* 0x0000000c000c7308 */ /* 0x001e220000001000 */
[----:B------:R-:W3:Y:S01]  /*00f0*/  S2UR UR4, SR_CTAID.X ;  /* 0x00000000000479c3 */ /* 0x000ee20000002500 */
[----:B------:R-:W-:-:S06]  /*0100*/  IMAD.WIDE R4, R5, 0x4, R2 ;  /* 0x0000000405047825 */ /* 0x000fcc00078e0202 */
[----:B----4-:R1:W5:Y:S01]  /*0110*/  LDG.E R4, desc[UR8][R4.64] ;  /* 0x0000000804047981 */ /* 0x010362000c1e1900 */
[----:B------:R-:W-:Y:S01]  /*0120*/  IMAD R15, R9, R9, RZ ;  /* 0x00000009090f7224 */ /* 0x000fe200078e02ff */
[----:B------:R-:W2:Y:S01]  /*0130*/  LDCU UR5, c[0x0][0x38c] ;  /* 0x00007180ff0577ac */ /* 0x000ea20008000800 */
[----:B------:R-:W-:Y:S01]  /*0140*/  BSSY.RECONVERGENT B0, `(.L_x_11) ;  /* 0x00000f4000007945 */ /* 0x000fe20003800200 */
[----:B0-----:R-:W-:-:S04]  /*0150*/  IADD3 R10, PT, PT, R12, 0xffffffe, RZ ;  /* 0x0ffffffe0c0a7810 */ /* 0x001fc80007ffe0ff */
[----:B------:R0:W1:Y:S01]  /*0160*/  F2I.FTZ.U32.TRUNC.NTZ R11, R10 ;  /* 0x0000000a000b7305 */ /* 0x000062000021f000 */
[----:B---3--:R-:W-:Y:S02]  /*0170*/  IMAD R8, R13, UR4, R8 ;  /* 0x000000040d087c24 */ /* 0x008fe4000f8e0208 */
[----:B0-----:R-:W-:-:S03]  /*0180*/  IMAD.MOV.U32 R10, RZ, RZ, RZ ;  /* 0x000000ffff0a7224 */ /* 0x001fc600078e00ff */
[----:B------:R-:W-:Y:S01]  /*0190*/  IABS R13, R8 ;  /* 0x00000008000d7213 */ /* 0x000fe20000000000 */
[----:B-1----:R-:W-:-:S04]  /*01a0*/  IMAD.MOV R5, RZ, RZ, -R11 ;  /* 0x000000ffff057224 */ /* 0x002fc800078e0a0b */
[----:B------:R-:W-:-:S04]  /*01b0*/  IMAD R5, R5, R6, RZ ;  /* 0x0000000605057224 */ /* 0x000fc800078e02ff */
[----:B------:R-:W-:Y:S01]  /*01c0*/  IMAD.HI.U32 R11, R11, R5, R10 ;  /* 0x000000050b0b7227 */ /* 0x000fe200078e000a */
[----:B------:R-:W-:-:S05]  /*01d0*/  LOP3.LUT R10, RZ, R9, RZ, 0x33, !PT ;  /* 0x00000009ff0a7212 */ /* 0x000fca00078e33ff */
[----:B------:R-:W-:-:S05]  /*01e0*/  IMAD.HI.U32 R11, R11, R13, RZ ;  /* 0x0000000d0b0b7227 */ /* 0x000fca00078e00ff */
[----:B------:R-:W-:-:S05]  /*01f0*/  IADD3 R5, PT, PT, -R11, RZ, RZ ;  /* 0x000000ff0b057210 */ /* 0x000fca0007ffe1ff */
[----:B------:R-:W-:Y:S01]  /*0200*/  IMAD R13, R6, R5, R13 ;  /* 0x00000005060d7224 */ /* 0x000fe200078e020d */
[----:B------:R-:W-:-:S04]  /*0210*/  LOP3.LUT R5, R8, R9, RZ, 0x3c, !PT ;  /* 0x0000000908057212 */ /* 0x000fc800078e3cff */
[----:B------:R-:W-:Y:S02]  /*0220*/  ISETP.GT.U32.AND P2, PT, R6, R13, PT ;  /* 0x0000000d0600720c */ /* 0x000fe40003f44070 */
[----:B------:R-:W-:Y:S01]  /*0230*/  ISETP.GE.AND P0, PT, R5, RZ, PT ;  /* 0x000000ff0500720c */ /* 0x000fe20003f06270 */
[----:B--2---:R-:W-:-:S10]  /*0240*/  IMAD.U32 R5, RZ, RZ, UR5 ;  /* 0x00000005ff057e24 */ /* 0x004fd4000f8e00ff */
[----:B------:R-:W-:Y:S02]  /*0250*/  @!P2 IMAD.IADD R13, R13, 0x1, -R6 ;  /* 0x000000010d0da824 */ /* 0x000fe400078e0a06 */
[----:B------:R-:W-:-:S03]  /*0260*/  @!P2 VIADD R11, R11, 0x1 ;  /* 0x000000010b0ba836 */ /* 0x000fc60000000000 */
[----:B------:R-:W-:-:S13]  /*0270*/  ISETP.GE.U32.AND P1, PT, R13, R6, PT ;  /* 0x000000060d00720c */ /* 0x000fda0003f26070 */
[----:B------:R-:W-:Y:S02]  /*0280*/  @P1 IADD3 R11, PT, PT, R11, 0x1, RZ ;  /* 0x000000010b0b1810 */ /* 0x000fe40007ffe0ff */
[----:B------:R-:W-:-:S03]  /*0290*/  ISETP.NE.AND P1, PT, R9, RZ, PT ;  /* 0x000000ff0900720c */ /* 0x000fc60003f25270 */
[----:B------:R-:W-:-:S05]  /*02a0*/  @!P0 IMAD.MOV R11, RZ, RZ, -R11 ;  /* 0x000000ffff0b8224 */ /* 0x000fca00078e0a0b */
[----:B------:R-:W-:-:S04]  /*02b0*/  SEL R11, R10, R11, !P1 ;  /* 0x0000000b0a0b7207 */ /* 0x000fc80004800000 */
[----:B------:R-:W-:-:S04]  /*02c0*/  ISETP.NE.AND P0, PT, R11, R0, PT ;  /* 0x000000000b00720c */ /* 0x000fc80003f05270 */
[----:B------:R-:W-:-:S13]  /*02d0*/  ISETP.GE.OR P0, PT, R8, R15, P0 ;  /* 0x0000000f0800720c */ /* 0x000fda0000706670 */
[----:B------:R-:W-:Y:S05]  /*02e0*/  @P0 BRA `(.L_x_12) ;  /* 0x0000000400800947 */ /* 0x000fea0003800000 */
[----:B------:R-:W0:Y:S01]  /*02f0*/  LDCU UR4, c[0x0][0x390] ;  /* 0x00007200ff0477ac */ /* 0x000e220008000800 */
[----:B------:R-:W-:Y:S02]  /*0300*/  ISETP.GE.AND P0, PT, R7, 0x1, PT ;  /* 0x000000010700780c */ /* 0x000fe40003f06270 */
[----:B0-----:R-:W-:Y:S01]  /*0310*/  MOV R8, UR4 ;  /* 0x0000000400087c02 */ /* 0x001fe20008000f00 */
[----:B------:R-:W-:-:S10]  /*0320*/  IMAD.U32 R5, RZ, RZ, UR4 ;  /* 0x00000004ff057e24 */ /* 0x000fd4000f8e00ff */
[----:B------:R-:W-:Y:S05]  /*0330*/  @!P0 BRA `(.L_x_13) ;  /* 0x0000000000388947 */ /* 0x000fea0003800000 */
[----:B------:R-:W-:Y:S01]  /*0340*/  IMAD R0, R9, R0, -0x1 ;  /* 0xffffffff09007424 */ /* 0x000fe200078e0200 */
[----:B------:R-:W0:Y:S01]  /*0350*/  LDCU.64 UR10, c[0x0][0x380] ;  /* 0x00007000ff0a77ac */ /* 0x000e220008000a00 */
[----:B------:R-:W-:-:S07]  /*0360*/  IMAD.U32 R5, RZ, RZ, UR4 ;  /* 0x00000004ff057e24 */ /* 0x000fce000f8e00ff */
.L_x_14:
[----:B------:R-:W-:Y:S01]  /*0370*/  IADD3 R7, PT, PT, R0, R5, RZ ;  /* 0x0000000500077210 */ /* 0x000fe20007ffe0ff */
[----:B0-----:R-:W-:Y:S02]  /*0380*/  IMAD.U32 R2, RZ, RZ, UR10 ;  /* 0x0000000aff027e24 */ /* 0x001fe4000f8e00ff */
[----:B------:R-:W-:Y:S02]  /*0390*/  IMAD.U32 R3, RZ, RZ, UR11 ;  /* 0x0000000bff037e24 */ /* 0x000fe4000f8e00ff */
[----:B------:R-:W-:-:S06]  /*03a0*/  IMAD.WIDE R6, R7, 0x4, R2 ;  /* 0x0000000407067825 */ /* 0x000fcc00078e0202 */
[----:B------:R-:W2:Y:S02]  /*03b0*/  LDG.E R7, desc[UR8][R6.64] ;  /* 0x0000000806077981 */ /* 0x000ea4000c1e1900 */
[----:B--2--5:R-:W-:-:S13]  /*03c0*/  ISETP.NE.AND P0, PT, R7, R4, PT ;  /* 0x000000040700720c */ /* 0x024fda0003f05270 */
[----:B------:R-:W-:Y:S05]  /*03d0*/  @P0 BRA `(.L_x_13) ;  /* 0x0000000000100947 */ /* 0x000fea0003800000 */
[C---:B------:R-:W-:Y:S02]  /*03e0*/  ISETP.GT.U32.AND P0, PT, R5.reuse, 0x1, PT ;  /* 0x000000010500780c */ /* 0x040fe40003f04070 */
[----:B------:R-:W-:-:S11]  /*03f0*/  IADD3 R5, PT, PT, R5, -0x1, RZ ;  /* 0xffffffff05057810 */ /* 0x000fd60007ffe0ff */
[----:B------:R-:W-:Y:S05]  /*0400*/  @P0 BRA `(.L_x_14) ;  /* 0xfffffffc00d80947 */ /* 0x000fea000383ffff */
[----:B------:R-:W-:-:S07]  /*0410*/  IMAD.MOV.U32 R5, RZ, RZ, RZ ;  /* 0x000000ffff057224 */ /* 0x000fce00078e00ff */
.L_x_13:
[----:B------:R-:W0:Y:S01]  /*0420*/  LDC R9, c[0x0][0x388] ;  /* 0x0000e200ff097b82 */ /* 0x000e220000000800 */
[----:B------:R-:W1:Y:S01]  /*0430*/  LDCU UR4, c[0x0][0x390] ;  /* 0x00007200ff0477ac */ /* 0x000e620008000800 */
[----:B0-----:R-:W-:-:S04]  /*0440*/  IADD3 R0, PT, PT, R9, -0x1, RZ ;  /* 0xffffffff09007810 */ /* 0x001fc80007ffe0ff */
[----:B-1----:R-:W-:-:S13]  /*0450*/  ISETP.GT.AND P0, PT, R0, UR4, PT ;  /* 0x0000000400007c0c */ /* 0x002fda000bf04270 */
[----:B------:R-:W-:Y:S05]  /*0460*/  @!P0 BRA `(.L_x_15) ;  /* 0x00000000003c8947 */ /* 0x000fea0003800000 */
[----:B------:R-:W0:Y:S01]  /*0470*/  LDC R2, c[0x0][0x38c] ;  /* 0x0000e300ff027b82 */ /* 0x000e220000000800 */
[----:B------:R-:W1:Y:S07]  /*0480*/  LDCU.64 UR10, c[0x0][0x380] ;  /* 0x00007000ff0a77ac */ /* 0x000e6e0008000a00 */
[----:B------:R-:W2:Y:S01]  /*0490*/  LDC R8, c[0x0][0x390] ;  /* 0x0000e400ff087b82 */ /* 0x000ea20000000800 */
[----:B01----:R-:W-:-:S07]  /*04a0*/  IMAD R9, R9, R2, 0x1 ;  /* 0x0000000109097424 */ /* 0x003fce00078e0202 */
.L_x_16:
[----:B------:R-:W-:Y:S01]  /*04b0*/  MOV R2, UR10 ;  /* 0x0000000a00027c02 */ /* 0x000fe20008000f00 */
[----:B--2---:R-:W-:Y:S02]  /*04c0*/  IMAD.IADD R7, R9, 0x1, R8 ;  /* 0x0000000109077824 */ /* 0x004fe400078e0208 */
[----:B------:R-:W-:Y:S02]  /*04d0*/  IMAD.U32 R3, RZ, RZ, UR11 ;  /* 0x0000000bff037e24 */ /* 0x000fe4000f8e00ff */
[----:B------:R-:W-:-:S06]  /*04e0*/  IMAD.WIDE R6, R7, 0x4, R2 ;  /* 0x0000000407067825 */ /* 0x000fcc00078e0202 */
[----:B------:R-:W2:Y:S02]  /*04f0*/  LDG.E R7, desc[UR8][R6.64] ;  /* 0x0000000806077981 */ /* 0x000ea4000c1e1900 */
[----:B--2--5:R-:W-:-:S13]  /*0500*/  ISETP.NE.AND P0, PT, R7, R4, PT ;  /* 0x000000040700720c */ /* 0x024fda0003f05270 */
[----:B------:R-:W-:Y:S05]  /*0510*/  @P0 BRA `(.L_x_15) ;  /* 0x0000000000100947 */ /* 0x000fea0003800000 */
[----:B------:R-:W-:-:S04]  /*0520*/  IADD3 R8, PT, PT, R8, 0x1, RZ ;  /* 0x0000000108087810 */ /* 0x000fc80007ffe0ff */
[----:B------:R-:W-:-:S13]  /*0530*/  ISETP.NE.AND P0, PT, R8, R0, PT ;  /* 0x000000000800720c */ /* 0x000fda0003f05270 */
[----:B------:R-:W-:Y:S05]  /*0540*/  @P0 BRA `(.L_x_16) ;  /* 0xfffffffc00d80947 */ /* 0x000fea000383ffff */
[----:B------:R-:W-:-:S07]  /*0550*/  IMAD.MOV.U32 R8, RZ, RZ, R0 ;  /* 0x000000ffff087224 */ /* 0x000fce00078e0000 */
.L_x_15:
[----:B------:R-:W-:-:S13]  /*0560*/  ISETP.GT.AND P0, PT, R8, R5, PT ;  /* 0x000000050800720c */ /* 0x000fda0003f04270 */
[----:B------:R-:W-:Y:S05]  /*0570*/  @!P0 BRA `(.L_x_17) ;  /* 0x0000000800c08947 */ /* 0x000fea0003800000 */
[----:B------:R-:W-:-:S04]  /*0580*/  IADD3 R8, PT, PT, -R5, R8, RZ ;  /* 0x0000000805087210 */ /* 0x000fc80007ffe1ff */
[C---:B------:R-:W-:Y:S01]  /*0590*/  ISETP.GE.U32.AND P0, PT, R8.reuse, 0x7, PT ;  /* 0x000000070800780c */ /* 0x040fe20003f06070 */
[----:B-----5:R-:W-:-:S05]  /*05a0*/  VIADD R4, R8, 0x1 ;  /* 0x0000000108047836 */ /* 0x020fca0000000000 */
[----:B------:R-:W-:-:S04]  /*05b0*/  LOP3.LUT R10, R4, 0x7, RZ, 0xc0, !PT ;  /* 0x00000007040a7812 */ /* 0x000fc800078ec0ff */
[----:B------:R-:W-:-:S03]  /*05c0*/  ISETP.NE.AND P1, PT, R10, RZ, PT ;  /* 0x000000ff0a00720c */ /* 0x000fc60003f25270 */
[----:B------:R-:W-:Y:S10]  /*05d0*/  @!P0 BRA `(.L_x_18) ;  /* 0x0000000000548947 */ /* 0x000ff40003800000 */
[----:B------:R-:W0:Y:S01]  /*05e0*/  LDC.64 R8, c[0x0][0x388] ;  /* 0x0000e200ff087b82 */ /* 0x000e220000000a00 */
[----:B------:R-:W-:Y:S01]  /*05f0*/  LOP3.LUT R0, R4, 0xfffffff8, RZ, 0xc0, !PT ;  /* 0xfffffff804007812 */ /* 0x000fe200078ec0ff */
[----:B------:R-:W1:Y:S03]  /*0600*/  LDCU.64 UR10, c[0x0][0x380] ;  /* 0x00007000ff0a77ac */ /* 0x000e660008000a00 */
[----:B------:R-:W-:Y:S01]  /*0610*/  IADD3 R0, PT, PT, -R0, RZ, RZ ;  /* 0x000000ff00007210 */ /* 0x000fe20007ffe1ff */
[----:B01----:R-:W-:-:S07]  /*0620*/  IMAD R9, R8, R9, R5 ;  /* 0x0000000908097224 */ /* 0x003fce00078e0205 */
.L_x_19:
[----:B------:R-:W-:Y:S01]  /*0630*/  MOV R3, UR11 ;  /* 0x0000000b00037c02 */ /* 0x000fe20008000f00 */
[----:B------:R-:W-:Y:S01]  /*0640*/  IMAD.U32 R2, RZ, RZ, UR10 ;  /* 0x0000000aff027e24 */ /* 0x000fe2000f8e00ff */
[----:B------:R-:W-:Y:S01]  /*0650*/  IADD3 R5, PT, PT, R5, 0x8, RZ ;  /* 0x0000000805057810 */ /* 0x000fe20007ffe0ff */
[----:B------:R-:W-:Y:S02]  /*0660*/  VIADD R0, R0, 0x8 ;  /* 0x0000000800007836 */ /* 0x000fe40000000000 */
[----:B0-----:R-:W-:-:S03]  /*0670*/  IMAD.WIDE R6, R9, 0x4, R2 ;  /* 0x0000000409067825 */ /* 0x001fc600078e0202 */
[----:B------:R-:W-:Y:S01]  /*0680*/  ISETP.NE.AND P0, PT, R0, RZ, PT ;  /* 0x000000ff0000720c */ /* 0x000fe20003f05270 */
[----:B------:R-:W-:Y:S01]  /*0690*/  VIADD R9, R9, 0x8 ;  /* 0x0000000809097836 */ /* 0x000fe20000000000 */
[----:B------:R0:W-:Y:S04]  /*06a0*/  STG.E desc[UR8][R6.64], RZ ;  /* 0x000000ff06007986 */ /* 0x0001e8000c101908 */
[----:B------:R0:W-:Y:S04]  /*06b0*/  STG.E desc[UR8][R6.64+0x4], RZ ;  /* 0x000004ff06007986 */ /* 0x0001e8000c101908 */
[----:B------:R0:W-:Y:S04]  /*06c0*/  STG.E desc[UR8][R6.64+0x8], RZ ;  /* 0x000008ff06007986 */ /* 0x0001e8000c101908 */
[----:B------:R0:W-:Y:S04]  /*06d0*/  STG.E desc[UR8][R6.64+0xc], RZ ;  /* 0x00000cff06007986 */ /* 0x0001e8000c101908 */
[----:B------:R0:W-:Y:S04]  /*06e0*/  STG.E desc[UR8][R6.64+0x10], RZ ;  /* 0x000010ff06007986 */ /* 0x0001e8000c101908 */
[----:B------:R0:W-:Y:S04]  /*06f0*/  STG.E desc[UR8][R6.64+0x14], RZ ;  /* 0x000014ff06007986 */ /* 0x0001e8000c101908 */
[----:B------:R0:W-:Y:S04]  /*0700*/  STG.E desc[UR8][R6.64+0x18], RZ ;  /* 0x000018ff06007986 */ /* 0x0001e8000c101908 */
[----:B------:R0:W-:Y:S01]  /*0710*/  STG.E desc[UR8][R6.64+0x1c], RZ ;  /* 0x00001cff06007986 */ /* 0x0001e2000c101908 */
[----:B------:R-:W-:Y:S05]  /*0720*/  @P0 BRA `(.L_x_19) ;  /* 0xfffffffc00c00947 */ /* 0x000fea000383ffff */
.L_x_18:
[----:B------:R-:W-:Y:S05]  /*0730*/  @!P1 BRA `(.L_x_17) ;  /* 0x0000000800509947 */ /* 0x000fea0003800000 */
[----:B------:R-:W-:Y:S02]  /*0740*/  ISETP.GE.U32.AND P0, PT, R10, 0x4, PT ;  /* 0x000000040a00780c */ /* 0x000fe40003f06070 */
[----:B------:R-:W-:-:S04]  /*0750*/  LOP3.LUT R0, R4, 0x3, RZ, 0xc0, !PT ;  /* 0x0000000304007812 */ /* 0x000fc800078ec0ff */
[----:B------:R-:W-:-:S07]  /*0760*/  ISETP.NE.AND P1, PT, R0, RZ, PT ;  /* 0x000000ff0000720c */ /* 0x000fce0003f25270 */
[----:B0-----:R-:W0:Y:S02]  /*0770*/  @P0 LDC.64 R6, c[0x0][0x388] ;  /* 0x0000e200ff060b82 */ /* 0x001e240000000a00 */
[----:B0-----:R-:W-:Y:S01]  /*0780*/  @P0 IMAD R7, R6, R7, R5 ;  /* 0x0000000706070224 */ /* 0x001fe200078e0205 */
[----:B------:R-:W-:-:S03]  /*0790*/  @P0 IADD3 R5, PT, PT, R5, 0x4, RZ ;  /* 0x0000000405050810 */ /* 0x000fc60007ffe0ff */
[----:B------:R-:W-:-:S05]  /*07a0*/  @P0 IMAD.WIDE R6, R7, 0x4, R2 ;  /* 0x0000000407060825 */ /* 0x000fca00078e0202 */
[----:B------:R4:W-:Y:S04]  /*07b0*/  @P0 STG.E desc[UR8][R6.64], RZ ;  /* 0x000000ff06000986 */ /* 0x0009e8000c101908 */
[----:B------:R4:W-:Y:S04]  /*07c0*/  @P0 STG.E desc[UR8][R6.64+0x4], RZ ;  /* 0x000004ff06000986 */ /* 0x0009e8000c101908 */
[----:B------:R4:W-:Y:S04]  /*07d0*/  @P0 STG.E desc[UR8][R6.64+0x8], RZ ;  /* 0x000008ff06000986 */ /* 0x0009e8000c101908 */
[----:B------:R4:W-:Y:S01]  /*07e0*/  @P0 STG.E desc[UR8][R6.64+0xc], RZ ;  /* 0x00000cff06000986 */ /* 0x0009e2000c101908 */
[----:B------:R-:W-:Y:S05]  /*07f0*/  @!P1 BRA `(.L_x_17) ;  /* 0x0000000800209947 */ /* 0x000fea0003800000 */
[----:B------:R-:W-:Y:S02]  /*0800*/  ISETP.NE.AND P0, PT, R0, 0x1, PT ;  /* 0x000000010000780c */ /* 0x000fe40003f05270 */
[----:B------:R-:W-:-:S04]  /*0810*/  LOP3.LUT R0, R4, 0x1, RZ, 0xc0, !PT ;  /* 0x0000000104007812 */ /* 0x000fc800078ec0ff */
[----:B------:R-:W-:-:S07]  /*0820*/  ISETP.NE.U32.AND P1, PT, R0, 0x1, PT ;  /* 0x000000010000780c */ /* 0x000fce0003f25070 */
[----:B----4-:R-:W0:Y:S02]  /*0830*/  @P0 LDC.64 R6, c[0x0][0x388] ;  /* 0x0000e200ff060b82 */ /* 0x010e240000000a00 */
[----:B0-----:R-:W-:Y:S02]  /*0840*/  @P0 IMAD R7, R6, R7, R5 ;  /* 0x0000000706070224 */ /* 0x001fe400078e0205 */
[----:B------:R-:W-:Y:S02]  /*0850*/  @P0 VIADD R5, R5, 0x2 ;  /* 0x0000000205050836 */ /* 0x000fe40000000000 */
[----:B------:R-:W-:-:S05]  /*0860*/  @P0 IMAD.WIDE R6, R7, 0x4, R2 ;  /* 0x0000000407060825 */ /* 0x000fca00078e0202 */
[----:B------:R0:W-:Y:S04]  /*0870*/  @P0 STG.E desc[UR8][R6.64], RZ ;  /* 0x000000ff06000986 */ /* 0x0001e8000c101908 */
[----:B------:R0:W-:Y:S01]  /*0880*/  @P0 STG.E desc[UR8][R6.64+0x4], RZ ;  /* 0x000004ff06000986 */ /* 0x0001e2000c101908 */
[----:B------:R-:W-:Y:S05]  /*0890*/  @P1 BRA `(.L_x_17) ;  /* 0x0000000400f81947 */ /* 0x000fea0003800000 */
[----:B0-----:R-:W0:Y:S02]  /*08a0*/  LDC.64 R6, c[0x0][0x388] ;  /* 0x0000e200ff067b82 */ /* 0x001e240000000a00 */
[----:B0-----:R-:W-:-:S04]  /*08b0*/  IMAD R5, R6, R7, R5 ;  /* 0x0000000706057224 */ /* 0x001fc800078e0205 */
[----:B------:R-:W-:-:S05]  /*08c0*/  IMAD.WIDE R2, R5, 0x4, R2 ;  /* 0x0000000405027825 */ /* 0x000fca00078e0202 */
[----:B------:R0:W-:Y:S01]  /*08d0*/  STG.E desc[UR8][R2.64], RZ ;  /* 0x000000ff02007986 */ /* 0x0001e2000c101908 */
[----:B------:R-:W-:Y:S05]  /*08e0*/  BRA `(.L_x_17) ;  /* 0x0000000400e47947 */ /* 0x000fea0003800000 */
.L_x_12:
[----:B------:R-:W-:Y:S02]  /*08f0*/  ISETP.GE.AND P2, PT, R8, RZ, PT ;  /* 0x000000ff0800720c */ /* 0x000fe40003f46270 */
[----:B------:R-:W-:Y:S02]  /*0900*/  ISETP.GT.U32.AND P0, PT, R6, R13, PT ;  /* 0x0000000d0600720c */ /* 0x000fe40003f04070 */
[----:B------:R-:W-:-:S04]  /*0910*/  IADD3 R6, PT, PT, R13, -R6, RZ ;  /* 0x800000060d067210 */ /* 0x000fc80007ffe0ff */
[----:B------:R-:W-:-:S05]  /*0920*/  SEL R13, R6, R13, !P0 ;  /* 0x0000000d060d7207 */ /* 0x000fca0004000000 */
[----:B------:R-:W-:-:S05]  /*0930*/  @!P2 IMAD.MOV R13, RZ, RZ, -R13 ;  /* 0x000000ffff0da224 */ /* 0x000fca00078e0a0d */
[----:B------:R-:W-:-:S04]  /*0940*/  SEL R10, R10, R13, !P1 ;  /* 0x0000000d0a0a7207 */ /* 0x000fc80004800000 */
[----:B------:R-:W-:-:S04]  /*0950*/  ISETP.NE.AND P0, PT, R10, R7, PT ;  /* 0x000000070a00720c */ /* 0x000fc80003f05270 */
[----:B------:R-:W-:-:S13]  /*0960*/  ISETP.GE.OR P0, PT, R8, R15, P0 ;  /* 0x0000000f0800720c */ /* 0x000fda0000706670 */
[----:B------:R-:W-:Y:S05]  /*0970*/  @P0 BRA `(.L_x_17) ;  /* 0x0000000400c00947 */ /* 0x000fea0003800000 */
[----:B------:R-:W0:Y:S01]  /*0980*/  LDC R8, c[0x0][0x388] ;  /* 0x0000e200ff087b82 */ /* 0x000e220000000800 */
[----:B------:R-:W-:Y:S01]  /*0990*/  VIMNMX R0, PT, PT, RZ, R0, PT ;  /* 0x00000000ff007248 */ /* 0x000fe20003fe0100 */
[----:B------:R-:W-:-:S06]  /*09a0*/  UMOV UR4, UR5 ;  /* 0x0000000500047c82 */ /* 0x000fcc0008000000 */
[----:B------:R-:W1:Y:S08]  /*09b0*/  LDC R9, c[0x0][0x390] ;  /* 0x0000e400ff097b82 */ /* 0x000e700000000800 */
[----:B------:R-:W2:Y:S02]  /*09c0*/  LDC.64 R6, c[0x0][0x380] ;  /* 0x0000e000ff067b82 */ /* 0x000ea40000000a00 */
.L_x_21:
[----:B------:R-:W-:Y:S02]  /*09d0*/  UISETP.GE.AND UP0, UPT, UR4, 0x1, UPT ;  /* 0x000000010400788c */ /* 0x000fe4000bf06270 */
[----:B------:R-:W-:-:S07]  /*09e0*/  UMOV UR6, UR4 ;  /* 0x0000000400067c82 */ /* 0x000fce0008000000 */
[----:B------:R-:W-:Y:S05]  /*09f0*/  BRA.U !UP0, `(.L_x_20) ;  /* 0x00000001081c7547 */ /* 0x000fea000b800000 */
[----:B------:R-:W-:-:S06]  /*0a00*/  UIADD3 UR4, UPT, UPT, UR4, -0x1, URZ ;  /* 0xffffffff04047890 */ /* 0x000fcc000fffe0ff */
[----:B01----:R-:W-:-:S04]  /*0a10*/  IMAD R3, R8, UR4, R9 ;  /* 0x0000000408037c24 */ /* 0x003fc8000f8e0209 */
[----:B--2---:R-:W-:-:S06]  /*0a20*/  IMAD.WIDE R2, R3, 0x4, R6 ;  /* 0x0000000403027825 */ /* 0x004fcc00078e0206 */
[----:B------:R-:W2:Y:S02]  /*0a30*/  LDG.E R3, desc[UR8][R2.64] ;  /* 0x0000000802037981 */ /* 0x000ea4000c1e1900 */
[----:B--2--5:R-:W-:-:S13]  /*0a40*/  ISETP.NE.AND P0, PT, R3, R4, PT ;  /* 0x000000040300720c */ /* 0x024fda0003f05270 */
[----:B------:R-:W-:Y:S05]  /*0a50*/  @!P0 BRA `(.L_x_21) ;  /* 0xfffffffc00dc8947 */ /* 0x000fea000383ffff */
[----:B------:R-:W-:-:S07]  /*0a60*/  MOV R0, UR6 ;  /* 0x0000000600007c02 */ /* 0x000fce0008000f00 */
.L_x_20:
[----:B01----:R-:W0:Y:S01]  /*0a70*/  LDC.64 R8, c[0x0][0x388] ;  /* 0x0000e200ff087b82 */ /* 0x003e220000000a00 */
[----:B------:R-:W-:Y:S07]  /*0a80*/  BSSY.RECONVERGENT B1, `(.L_x_22) ;  /* 0x000000f000017945 */ /* 0x000fee0003800200 */
[----:B------:R-:W1:Y:S08]  /*0a90*/  LDC R10, c[0x0][0x388] ;  /* 0x0000e200ff0a7b82 */ /* 0x000e700000000800 */
[----:B--2---:R-:W2:Y:S01]  /*0aa0*/  LDC.64 R6, c[0x0][0x380] ;  /* 0x0000e000ff067b82 */ /* 0x004ea20000000a00 */
[----:B0-----:R-:W-:-:S07]  /*0ab0*/  VIADDMNMX R8, R8, 0xffffffff, R9, !PT ;  /* 0xffffffff08087846 */ /* 0x001fce0007800109 */
.L_x_24:
[----:B------:R-:W-:Y:S01]  /*0ac0*/  ISETP.NE.AND P0, PT, R5, R8, PT ;  /* 0x000000080500720c */ /* 0x000fe20003f05270 */
[----:B------:R-:W-:-:S12]  /*0ad0*/  IMAD.MOV.U32 R9, RZ, RZ, R5 ;  /* 0x000000ffff097224 */ /* 0x000fd800078e0005 */
[----:B------:R-:W-:Y:S05]  /*0ae0*/  @!P0 BRA `(.L_x_23) ;  /* 0x0000000000208947 */ /* 0x000fea0003800000 */
[----:B-1----:R-:W-:-:S05]  /*0af0*/  IMAD R2, R5, R10, R10 ;  /* 0x0000000a05027224 */ /* 0x002fca00078e020a */
[----:B------:R-:W-:-:S05]  /*0b00*/  IADD3 R3, PT, PT, R2, UR7, RZ ;  /* 0x0000000702037c10 */ /* 0x000fca000fffe0ff */
[----:B--2---:R-:W-:-:S06]  /*0b10*/  IMAD.WIDE R2, R3, 0x4, R6 ;  /* 0x0000000403027825 */ /* 0x004fcc00078e0206 */
[----:B------:R-:W2:Y:S01]  /*0b20*/  LDG.E R3, desc[UR8][R2.64] ;  /* 0x0000000802037981 */ /* 0x000ea2000c1e1900 */
[----:B------:R-:W-:Y:S01]  /*0b30*/  VIADD R5, R5, 0x1 ;  /* 0x0000000105057836 */ /* 0x000fe20000000000 */
[----:B--2--5:R-:W-:-:S13]  /*0b40*/  ISETP.NE.AND P0, PT, R3, R4, PT ;  /* 0x000000040300720c */ /* 0x024fda0003f05270 */
[----:B------:R-:W-:Y:S05]  /*0b50*/  @!P0 BRA `(.L_x_24) ;  /* 0xfffffffc00d88947 */ /* 0x000fea000383ffff */
[----:B------:R-:W-:-:S07]  /*0b60*/  MOV R8, R9 ;  /* 0x0000000900087202 */ /* 0x000fce0000000f00 */
.L_x_23:
[----:B------:R-:W-:Y:S05]  /*0b70*/  BSYNC.RECONVERGENT B1 ;  /* 0x0000000000017941 */ /* 0x000fea0003800200 */
.L_x_22:
[----:B------:R-:W-:-:S13]  /*0b80*/  ISETP.GT.AND P0, PT, R8, R0, PT ;  /* 0x000000000800720c */ /* 0x000fda0003f04270 */
[----:B------:R-:W-:Y:S05]  /*0b90*/  @!P0 BRA `(.L_x_17) ;  /* 0x0000000400388947 */ /* 0x000fea0003800000 */
[----:B------:R-:W-:Y:S01]  /*0ba0*/  IMAD.IADD R8, R8, 0x1, -R0 ;  /* 0x0000000108087824 */ /* 0x000fe200078e0a00 */
[----:B------:R-:W-:Y:S04]  /*0bb0*/  BSSY.RECONVERGENT B1, `(.L_x_25) ;  /* 0x0000022000017945 */ /* 0x000fe80003800200 */
[C---:B------:R-:W-:Y:S02]  /*0bc0*/  ISETP.GE.U32.AND P0, PT, R8.reuse, 0x7, PT ;  /* 0x000000070800780c */ /* 0x040fe40003f06070 */
[----:B------:R-:W-:-:S04]  /*0bd0*/  IADD3 R2, PT, PT, R8, 0x1, RZ ;  /* 0x0000000108027810 */ /* 0x000fc80007ffe0ff */
[----:B------:R-:W-:-:S04]  /*0be0*/  LOP3.LUT R24, R2, 0x7, RZ, 0xc0, !PT ;  /* 0x0000000702187812 */ /* 0x000fc800078ec0ff */
[----:B------:R-:W-:-:S03]  /*0bf0*/  ISETP.NE.AND P1, PT, R24, RZ, PT ;  /* 0x000000ff1800720c */ /* 0x000fc60003f25270 */
[----:B------:R-:W-:Y:S10]  /*0c00*/  @!P0 BRA `(.L_x_26) ;  /* 0x0000000000708947 */ /* 0x000ff40003800000 */
[----:B--2---:R-:W0:Y:S01]  /*0c10*/  LDC R7, c[0x0][0x390] ;  /* 0x0000e400ff077b82 */ /* 0x004e220000000800 */
[----:B------:R-:W0:Y:S01]  /*0c20*/  LDCU UR4, c[0x0][0x388] ;  /* 0x00007100ff0477ac */ /* 0x000e220008000800 */
[----:B------:R-:W-:-:S05]  /*0c30*/  LOP3.LUT R3, R2, 0xfffffff8, RZ, 0xc0, !PT ;  /* 0xfffffff802037812 */ /* 0x000fca00078ec0ff */
[----:B------:R-:W-:Y:S01]  /*0c40*/  IMAD.MOV R22, RZ, RZ, -R3 ;  /* 0x000000ffff167224 */ /* 0x000fe200078e0a03 */
[----:B------:R-:W2:Y:S08]  /*0c50*/  LDC R23, c[0x0][0x388] ;  /* 0x0000e200ff177b82 */ /* 0x000eb00000000800 */
[----:B-----5:R-:W3:Y:S01]  /*0c60*/  LDC.64 R4, c[0x0][0x380] ;  /* 0x0000e000ff047b82 */ /* 0x020ee20000000a00 */
[----:B0-----:R-:W-:-:S07]  /*0c70*/  IMAD R3, R0, UR4, R7 ;  /* 0x0000000400037c24 */ /* 0x001fce000f8e0207 */
.L_x_27:
[----:B0--3--:R-:W-:Y:S01]  /*0c80*/  IMAD.WIDE R14, R3, 0x4, R4 ;  /* 0x00000004030e7825 */ /* 0x009fe200078e0204 */
[----:B------:R-:W-:Y:S02]  /*0c90*/  IADD3 R22, PT, PT, R22, 0x8, RZ ;  /* 0x0000000816167810 */ /* 0x000fe40007ffe0ff */
[C---:B--2---:R-:W-:Y:S01]  /*0ca0*/  LEA R3, R23.reuse, R3, 0x3 ;  /* 0x0000000317037211 */ /* 0x044fe200078e18ff */
[----:B------:R-:W-:Y:S01]  /*0cb0*/  VIADD R0, R0, 0x8 ;  /* 0x0000000800007836 */ /* 0x000fe20000000000 */
[----:B------:R0:W-:Y:S01]  /*0cc0*/  STG.E desc[UR8][R14.64], RZ ;  /* 0x000000ff0e007986 */ /* 0x0001e2000c101908 */
[----:B------:R-:W-:Y:S01]  /*0cd0*/  IMAD.WIDE R16, R23, 0x4, R14 ;  /* 0x0000000417107825 */ /* 0x000fe200078e020e */
[----:B------:R-:W-:-:S04]  /*0ce0*/  ISETP.NE.AND P0, PT, R22, RZ, PT ;  /* 0x000000ff1600720c */ /* 0x000fc80003f05270 */
[----:B------:R0:W-:Y:S01]  /*0cf0*/  STG.E desc[UR8][R16.64], RZ ;  /* 0x000000ff10007986 */ /* 0x0001e2000c101908 */
[----:B------:R-:W-:-:S05]  /*0d00*/  IMAD.WIDE R18, R23, 0x4, R16 ;  /* 0x0000000417127825 */ /* 0x000fca00078e0210 */
[----:B------:R0:W-:Y:S01]  /*0d10*/  STG.E desc[UR8][R18.64], RZ ;  /* 0x000000ff12007986 */ /* 0x0001e2000c101908 */
[----:B------:R-:W-:-:S05]  /*0d20*/  IMAD.WIDE R6, R23, 0x4, R18 ;  /* 0x0000000417067825 */ /* 0x000fca00078e0212 */
[----:B------:R0:W-:Y:S01]  /*0d30*/  STG.E desc[UR8][R6.64], RZ ;  /* 0x000000ff06007986 */ /* 0x0001e2000c101908 */
[----:B------:R-:W-:-:S05]  /*0d40*/  IMAD.WIDE R8, R23, 0x4, R6 ;  /* 0x0000000417087825 */ /* 0x000fca00078e0206 */
[----:B------:R0:W-:Y:S01]  /*0d50*/  STG.E desc[UR8][R8.64], RZ ;  /* 0x000000ff08007986 */ /* 0x0001e2000c101908 */
[----:B-1----:R-:W-:-:S05]  /*0d60*/  IMAD.WIDE R10, R23, 0x4, R8 ;  /* 0x00000004170a7825 */ /* 0x002fca00078e0208 */
[----:B------:R0:W-:Y:S01]  /*0d70*/  STG.E desc[UR8][R10.64], RZ ;  /* 0x000000ff0a007986 */ /* 0x0001e2000c101908 */
[----:B------:R-:W-:-:S05]  /*0d80*/  IMAD.WIDE R12, R23, 0x4, R10 ;  /* 0x00000004170c7825 */ /* 0x000fca00078e020a */
[----:B------:R0:W-:Y:S01]  /*0d90*/  STG.E desc[UR8][R12.64], RZ ;  /* 0x000000ff0c007986 */ /* 0x0001e2000c101908 */
[----:B------:R-:W-:-:S05]  /*0da0*/  IMAD.WIDE R20, R23, 0x4, R12 ;  /* 0x0000000417147825 */ /* 0x000fca00078e020c */
[----:B------:R0:W-:Y:S01]  /*0db0*/  STG.E desc[UR8][R20.64], RZ ;  /* 0x000000ff14007986 */ /* 0x0001e2000c101908 */
[----:B------:R-:W-:Y:S05]  /*0dc0*/  @P0 BRA `(.L_x_27) ;  /* 0xfffffffc00ac0947 */ /* 0x000fea000383ffff */
.L_x_26:
[----:B------:R-:W-:Y:S05]  /*0dd0*/  BSYNC.RECONVERGENT B1 ;  /* 0x0000000000017941 */ /* 0x000fea0003800200 */
.L_x_25:
[----:B------:R-:W-:Y:S05]  /*0de0*/  @!P1 BRA `(.L_x_17) ;  /* 0x0000000000a49947 */ /* 0x000fea0003800000 */
[----:B------:R-:W-:Y:S01]  /*0df0*/  ISETP.GE.U32.AND P0, PT, R24, 0x4, PT ;  /* 0x000000041800780c */ /* 0x000fe20003f06070 */
[----:B------:R-:W-:Y:S01]  /*0e00*/  BSSY.RECONVERGENT B1, `(.L_x_28) ;  /* 0x0000011000017945 */ /* 0x000fe20003800200 */
[----:B0-----:R-:W-:-:S04]  /*0e10*/  LOP3.LUT R12, R2, 0x3, RZ, 0xc0, !PT ;  /* 0x00000003020c7812 */ /* 0x001fc800078ec0ff */
[----:B------:R-:W-:-:S07]  /*0e20*/  ISETP.NE.AND P1, PT, R12, RZ, PT ;  /* 0x000000ff0c00720c */ /* 0x000fce0003f25270 */
[----:B------:R-:W-:Y:S06]  /*0e30*/  @!P0 BRA `(.L_x_29) ;  /* 0x0000000000348947 */ /* 0x000fec0003800000 */
[----:B------:R-:W0:Y:S01]  /*0e40*/  LDC R11, c[0x0][0x388] ;  /* 0x0000e200ff0b7b82 */ /* 0x000e220000000800 */
[----:B------:R-:W0:Y:S07]  /*0e50*/  LDCU UR4, c[0x0][0x390] ;  /* 0x00007200ff0477ac */ /* 0x000e2e0008000800 */
[----:B-----5:R-:W3:Y:S01]  /*0e60*/  LDC.64 R4, c[0x0][0x380] ;  /* 0x0000e000ff047b82 */ /* 0x020ee20000000a00 */
[C---:B0-----:R-:W-:Y:S02]  /*0e70*/  IMAD R3, R0.reuse, R11, UR4 ;  /* 0x0000000400037e24 */ /* 0x041fe4000f8e020b */
[----:B------:R-:W-:-:S02]  /*0e80*/  VIADD R0, R0, 0x4 ;  /* 0x0000000400007836 */ /* 0x000fc40000000000 */
[----:B---3--:R-:W-:-:S05]  /*0e90*/  IMAD.WIDE R4, R3, 0x4, R4 ;  /* 0x0000000403047825 */ /* 0x008fca00078e0204 */
[----:B------:R0:W-:Y:S01]  /*0ea0*/  STG.E desc[UR8][R4.64], RZ ;  /* 0x000000ff04007986 */ /* 0x0001e2000c101908 */
[----:B--2---:R-:W-:-:S05]  /*0eb0*/  IMAD.WIDE R6, R11, 0x4, R4 ;  /* 0x000000040b067825 */ /* 0x004fca00078e0204 */
[----:B------:R0:W-:Y:S01]  /*0ec0*/  STG.E desc[UR8][R6.64], RZ ;  /* 0x000000ff06007986 */ /* 0x0001e2000c101908 */
[----:B------:R-:W-:-:S05]  /*0ed0*/  IMAD.WIDE R8, R11, 0x4, R6 ;  /* 0x000000040b087825 */ /* 0x000fca00078e0206 */
[----:B------:R0:W-:Y:S01]  /*0ee0*/  STG.E desc[UR8][R8.64], RZ ;  /* 0x000000ff08007986 */ /* 0x0001e2000c101908 */
[----:B-1----:R-:W-:-:S05]  /*0ef0*/  IMAD.WIDE R10, R11, 0x4, R8 ;  /* 0x000000040b0a7825 */ /* 0x002fca00078e0208 */
[----:B------:R0:W-:Y:S02]  /*0f00*/  STG.E desc[UR8][R10.64], RZ ;  /* 0x000000ff0a007986 */ /* 0x0001e4000c101908 */
.L_x_29:
[----:B------:R-:W-:Y:S05]  /*0f10*/  BSYNC.RECONVERGENT B1 ;  /* 0x0000000000017941 */ /* 0x000fea0003800200 */
.L_x_28:
[----:B------:R-:W-:Y:S05]  /*0f20*/  @!P1 BRA `(.L_x_17) ;  /* 0x0000000000549947 */ /* 0x000fea0003800000 */
[----:B------:R-:W-:Y:S01]  /*0f30*/  LOP3.LUT R2, R2, 0x1, RZ, 0xc0, !PT ;  /* 0x0000000102027812 */ /* 0x000fe200078ec0ff */
[----:B------:R-:W-:Y:S01]  /*0f40*/  BSSY.RECONVERGENT B1, `(.L_x_30) ;  /* 0x0000010000017945 */ /* 0x000fe20003800200 */
[----:B------:R-:W-:Y:S02]  /*0f50*/  ISETP.NE.AND P0, PT, R12, 0x1, PT ;  /* 0x000000010c00780c */ /* 0x000fe40003f05270 */
[----:B------:R-:W-:-:S13]  /*0f60*/  ISETP.NE.U32.AND P1, PT, R2, 0x1, PT ;  /* 0x000000010200780c */ /* 0x000fda0003f25070 */
[----:B0-----:R-:W0:Y:S08]  /*0f70*/  @!P1 LDC R11, c[0x0][0x388] ;  /* 0x0000e200ff0b9b82 */ /* 0x001e300000000800 */
[----:B------:R-:W3:Y:S08]  /*0f80*/  @!P1 LDC R8, c[0x0][0x390] ;  /* 0x0000e400ff089b82 */ /* 0x000ef00000000800 */
[----:B--2---:R-:W2:Y:S01]  /*0f90*/  @!P1 LDC.64 R6, c[0x0][0x380] ;  /* 0x0000e000ff069b82 */ /* 0x004ea20000000a00 */
[----:B------:R-:W-:Y:S05]  /*0fa0*/  @!P0 BRA `(.L_x_31) ;  /* 0x0000000000248947 */ /* 0x000fea0003800000 */
[----:B------:R-:W4:Y:S01]  /*0fb0*/  LDC R5, c[0x0][0x388] ;  /* 0x0000e200ff057b82 */ /* 0x000f220000000800 */
[----:B------:R-:W4:Y:S07]  /*0fc0*/  LDCU UR4, c[0x0][0x390] ;  /* 0x00007200ff0477ac */ /* 0x000f2e0008000800 */
[----:B------:R-:W1:Y:S01]  /*0fd0*/  LDC.64 R2, c[0x0][0x380] ;  /* 0x0000e000ff027b82 */ /* 0x000e620000000a00 */
[C---:B----4-:R-:W-:Y:S01]  /*0fe0*/  IMAD R9, R0.reuse, R5, UR4 ;  /* 0x0000000400097e24 */ /* 0x050fe2000f8e0205 */
[----:B------:R-:W-:-:S03]  /*0ff0*/  IADD3 R0, PT, PT, R0, 0x2, RZ ;  /* 0x0000000200007810 */ /* 0x000fc60007ffe0ff */
[----:B-1----:R-:W-:-:S05]  /*1000*/  IMAD.WIDE R2, R9, 0x4, R2 ;  /* 0x0000000409027825 */ /* 0x002fca00078e0202 */
[----:B------:R4:W-:Y:S01]  /*1010*/  STG.E desc[UR8][R2.64], RZ ;  /* 0x000000ff02007986 */ /* 0x0009e2000c101908 */
[----:B-----5:R-:W-:-:S05]  /*1020*/  IMAD.WIDE R4, R5, 0x4, R2 ;  /* 0x0000000405047825 */ /* 0x020fca00078e0202 */
[----:B------:R4:W-:Y:S02]  /*1030*/  STG.E desc[UR8][R4.64], RZ ;  /* 0x000000ff04007986 */ /* 0x0009e4000c101908 */
.L_x_31:
[----:B------:R-:W-:Y:S05]  /*1040*/  BSYNC.RECONVERGENT B1 ;  /* 0x0000000000017941 */ /* 0x000fea0003800200 */
.L_x_30:
[----:B0--34-:R-:W-:-:S04]  /*1050*/  @!P1 IMAD R3, R0, R11, R8 ;  /* 0x0000000b00039224 */ /* 0x019fc800078e0208 */
[----:B--2---:R-:W-:-:S05]  /*1060*/  @!P1 IMAD.WIDE R2, R3, 0x4, R6 ;  /* 0x0000000403029825 */ /* 0x004fca00078e0206 */
[----:B------:R3:W-:Y:S02]  /*1070*/  @!P1 STG.E desc[UR8][R2.64], RZ ;  /* 0x000000ff02009986 */ /* 0x0007e4000c101908 */
.L_x_17:
[----:B------:R-:W-:Y:S05]  /*1080*/  BSYNC.RECONVERGENT B0 ;  /* 0x0000000000007941 */ /* 0x000fea0003800200 */
.L_x_11:
[----:B------:R-:W-:Y:S06]  /*1090*/  BAR.SYNC.DEFER_BLOCKING 0x0 ;  /* 0x0000000000007b1d */ /* 0x000fec0000010000 */
[----:B------:R-:W-:Y:S05]  /*10a0*/  EXIT ;  /* 0x000000000000794d */ /* 0x000fea0003800000 */
.L_x_32:
        /* <DEDUP_REMOVED lines=13> */
.L_x_46:


//--------------------- .text._Z15rellenarTableroPiiiiP17curandStateXORWOW --------------------------
	.section	.text._Z15rellenarTableroPiiiiP17curandStateXORWOW,"ax",@progbits
	.align	128
        .global         _Z15rellenarTableroPiiiiP17curandStateXORWOW
        .type           _Z15rellenarTableroPiiiiP17curandStateXORWOW,@function
        .size           _Z15rellenarTableroPiiiiP17curandStateXORWOW,(.L_x_47 - _Z15rellenarTableroPiiiiP17curandStateXORWOW)
        .other          _Z15rellenarTableroPiiiiP17curandStateXORWOW,@"STO_CUDA_ENTRY STV_DEFAULT"
_Z15rellenarTableroPiiiiP17curandStateXORWOW:
.text._Z15rellenarTableroPiiiiP17curandStateXORWOW:
[----:B------:R-:W-:Y:S01]  /*0000*/  LDC R1, c[0x0][0x37c] ;  /* 0x0000df00ff017b82 */ /* 0x000fe20000000800 */
[----:B------:R-:W0:Y:S07]  /*0010*/  S2R R3, SR_TID.X ;  /* 0x0000000000037919 */ /* 0x000e2e0000002100 */
[----:B------:R-:W0:Y:S01]  /*0020*/  S2UR UR6, SR_CTAID.X ;  /* 0x00000000000679c3 */ /* 0x000e220000002500 */
[----:B------:R-:W1:Y:S01]  /*0030*/  LDCU.64 UR4, c[0x0][0x358] ;  /* 0x00006b00ff0477ac */ /* 0x000e620008000a00 */
[----:B------:R-:W-:Y:S01]  /*0040*/  IMAD.MOV.U32 R2, RZ, RZ, 0x5e618f55 ;  /* 0x5e618f55ff027424 */ /* 0x000fe200078e00ff */
[----:B------:R-:W2:Y:S01]  /*0050*/  S2R R5, SR_TID.Y ;  /* 0x0000000000057919 */ /* 0x000ea20000002200 */
[----:B------:R-:W-:Y:S01]  /*0060*/  IMAD.MOV.U32 R6, RZ, RZ, -0x6e0f1928 ;  /* 0x91f0e6d8ff067424 */ /* 0x000fe200078e00ff */
[----:B------:R-:W-:Y:S01]  /*0070*/  BSSY.RECONVERGENT B0, `(.L_x_33) ;  /* 0x00000e1000007945 */ /* 0x000fe20003800200 */
[----:B------:R-:W-:-:S02]  /*0080*/  IMAD.MOV.U32 R7, RZ, RZ, -0x75bd8fc ;  /* 0xf8a42704ff077424 */ /* 0x000fc400078e00ff */
[----:B------:R-:W0:Y:S01]  /*0090*/  LDC R0, c[0x0][0x360] ;  /* 0x0000d800ff007b82 */ /* 0x000e220000000800 */
[----:B------:R-:W-:Y:S02]  /*00a0*/  IMAD.MOV.U32 R10, RZ, RZ, -0x23270784 ;  /* 0xdcd8f87cff0a7424 */ /* 0x000fe400078e00ff */
[----:B------:R-:W-:-:S05]  /*00b0*/  IMAD.MOV.U32 R11, RZ, RZ, -0x7b3d0daa ;  /* 0x84c2f256ff0b7424 */ /* 0x000fca00078e00ff */
[----:B------:R-:W3:Y:S08]  /*00c0*/  LDC.64 R8, c[0x0][0x398] ;  /* 0x0000e600ff087b82 */ /* 0x000ef00000000a00 */
[----:B------:R-:W2:Y:S01]  /*00d0*/  LDC R12, c[0x0][0x364] ;  /* 0x0000d900ff0c7b82 */ /* 0x000ea20000000800 */
[----:B0-----:R-:W-:-:S07]  /*00e0*/  IMAD R0, R0, UR6, R3 ;  /* 0x0000000600007c24 */ /* 0x001fce000f8e0203 */
[----:B------:R-:W2:Y:S01]  /*00f0*/  S2UR UR6, SR_CTAID.Y ;  /* 0x00000000000679c3 */ /* 0x000ea20000002600 */
[----:B------:R-:W-:Y:S01]  /*0100*/  IMAD.MOV.U32 R3, RZ, RZ, -0x74397fae ;  /* 0x8bc68052ff037424 */ /* 0x000fe200078e00ff */
[C---:B------:R-:W-:Y:S01]  /*0110*/  ISETP.NE.AND P0, PT, R0.reuse, RZ, PT ;  /* 0x000000ff0000720c */ /* 0x040fe20003f05270 */
[----:B---3--:R-:W-:-:S05]  /*0120*/  IMAD.WIDE R8, R0, 0x30, R8 ;  /* 0x0000003000087825 */ /* 0x008fca00078e0208 */
[----:B-1----:R0:W-:Y:S04]  /*0130*/  STG.E.64 desc[UR4][R8.64], R2 ;  /* 0x0000000208007986 */ /* 0x0021e8000c101b04 */
[----:B------:R0:W-:Y:S04]  /*0140*/  STG.E.64 desc[UR4][R8.64+0x8], R6 ;  /* 0x0000080608007986 */ /* 0x0001e8000c101b04 */
[----:B------:R0:W-:Y:S01]  /*0150*/  STG.E.64 desc[UR4][R8.64+0x10], R10 ;  /* 0x0000100a08007986 */ /* 0x0001e2000c101b04 */
[----:B--2---:R-:W-:Y:S01]  /*0160*/  IMAD R12, R12, UR6, R5 ;  /* 0x000000060c0c7c24 */ /* 0x004fe2000f8e0205 */
[----:B------:R-:W-:Y:S06]  /*0170*/  @!P0 BRA `(.L_x_34) ;  /* 0x0000000c00408947 */ /* 0x000fec0003800000 */
[--C-:B------:R-:W-:Y:S01]  /*0180*/  SHF.R.S32.HI R13, RZ, 0x1f, R0.reuse ;  /* 0x0000001fff0d7819 */ /* 0x100fe20000011400 */
[----:B------:R-:W-:Y:S02]  /*0190*/  IMAD.MOV.U32 R14, RZ, RZ, RZ ;  /* 0x000000ffff0e7224 */ /* 0x000fe400078e00ff */
[----:B------:R-:W-:-:S07]  /*01a0*/  IMAD.MOV.U32 R16, RZ, RZ, R0 ;  /* 0x000000ffff107224 */ /* 0x000fce00078e0000 */
.L_x_40:
[----:B------:R-:W-:Y:S01]  /*01b0*/  LOP3.LUT R15, R16, 0x3, RZ, 0xc0, !PT ;  /* 0x00000003100f7812 */ /* 0x000fe200078ec0ff */
[----:B------:R-:W-:Y:S03]  /*01c0*/  BSSY.RECONVERGENT B1, `(.L_x_35) ;  /* 0x00000c5000017945 */ /* 0x000fe60003800200 */
[----:B------:R-:W-:-:S04]  /*01d0*/  ISETP.NE.U32.AND P0, PT, R15, RZ, PT ;  /* 0x000000ff0f00720c */ /* 0x000fc80003f05070 */
[----:B------:R-:W-:-:S13]  /*01e0*/  ISETP.NE.AND.EX P0, PT, RZ, RZ, PT, P0 ;  /* 0x000000ffff00720c */ /* 0x000fda0003f05300 */
[----:B-1----:R-:W-:Y:S05]  /*01f0*/  @!P0 BRA `(.L_x_36) ;  /* 0x0000000c00048947 */ /* 0x002fea0003800000 */
[----:B0-----:R-:W0:Y:S01]  /*0200*/  LDC.64 R6, c[0x4][RZ] ;  /* 0x01000000ff067b82 */ /* 0x001e220000000a00 */
[----:B------:R-:W-:Y:S02]  /*0210*/  IMAD.MOV.U32 R18, RZ, RZ, RZ ;  /* 0x000000ffff127224 */ /* 0x000fe400078e00ff */
[----:B0-----:R-:W-:-:S07]  /*0220*/  IMAD.WIDE.U32 R6, R14, 0xc80, R6 ;  /* 0x00000c800e067825 */ /* 0x001fce00078e0006 */
.L_x_39:
[----:B-1----:R-:W-:Y:S01]  /*0230*/  IMAD.MOV.U32 R17, RZ, RZ, RZ ;  /* 0x000000ffff117224 */ /* 0x002fe200078e00ff */
[----:B------:R-:W-:Y:S01]  /*0240*/  CS2R R4, SRZ ;  /* 0x0000000000047805 */ /* 0x000fe2000001ff00 */
[----:B------:R-:W-:Y:S01]  /*0250*/  IMAD.MOV.U32 R19, RZ, RZ, RZ ;  /* 0x000000ffff137224 */ /* 0x000fe200078e00ff */
[----:B------:R-:W-:-:S07]  /*0260*/  CS2R R2, SRZ ;  /* 0x0000000000027805 */ /* 0x000fce000001ff00 */
.L_x_38:
[----:B------:R-:W-:-:S05]  /*0270*/  IMAD.WIDE.U32 R10, R19, 0x4, R8 ;  /* 0x00000004130a7825 */ /* 0x000fca00078e0008 */
[----:B------:R0:W5:Y:S01]  /*0280*/  LDG.E R20, desc[UR4][R10.64+0x4] ;  /* 0x000004040a147981 */ /* 0x000162000c1e1900 */
[----:B------:R-:W-:Y:S02]  /*0290*/  IMAD.SHL.U32 R21, R19, 0x20, RZ ;  /* 0x0000002013157824 */ /* 0x000fe400078e00ff */
[----:B------:R-:W-:-:S07]  /*02a0*/  IMAD.MOV.U32 R22, RZ, RZ, RZ ;  /* 0x000000ffff167224 */ /* 0x000fce00078e00ff */
.L_x_37:
[----:B-----5:R-:W-:Y:S01]  /*02b0*/  SHF.R.U32.HI R25, RZ, R22, R20 ;  /* 0x00000016ff197219 */ /* 0x020fe20000011614 */
[----:B0-----:R-:W-:-:S03]  /*02c0*/  IMAD.IADD R10, R21, 0x1, R22 ;  /* 0x00000001150a7824 */ /* 0x001fc600078e0216 */
[----:B------:R-:W-:-:S04]  /*02d0*/  LOP3.LUT R11, R25, 0x1, RZ, 0xc0, !PT ;  /* 0x00000001190b7812 */ /* 0x000fc800078ec0ff */
[----:B------:R-:W-:Y:S01]  /*02e0*/  ISETP.NE.U32.AND P0, PT, R11, 0x1, PT ;  /* 0x000000010b00780c */ /* 0x000fe20003f05070 */
[----:B------:R-:W-:-:S03]  /*02f0*/  IMAD R11, R10, 0x5, RZ ;  /* 0x000000050a0b7824 */ /* 0x000fc600078e02ff */
[----:B------:R-:W-:Y:S01]  /*0300*/  R2P PR, R25, 0x7e ;  /* 0x0000007e19007804 */ /* 0x000fe20000000000 */
[----:B------:R-:W-:-:S08]  /*0310*/  IMAD.WIDE.U32 R10, R11, 0x4, R6 ;  /* 0x000000040b0a7825 */ /* 0x000fd000078e0006 */
[----:B------:R-:W2:Y:S04]  /*0320*/  @!P0 LDG.E R26, desc[UR4][R10.64+0x10] ;  /* 0x000010040a1a8981 */ /* 0x000ea8000c1e1900 */
[----:B------:R-:W3:Y:S04]  /*0330*/  @P1 LDG.E R28, desc[UR4][R10.64+0x24] ;  /* 0x000024040a1c1981 */ /* 0x000ee8000c1e1900 */
[----:B------:R-:W4:Y:S04]  /*0340*/  @!P0 LDG.E R24, desc[UR4][R10.64] ;  /* 0x000000040a188981 */ /* 0x000f28000c1e1900 */
[----:B------:R-:W4:Y:S04]  /*0350*/  @P2 LDG.E R23, desc[UR4][R10.64+0x38] ;  /* 0x000038040a172981 */ /* 0x000f28000c1e1900 */
[----:B------:R-:W4:Y:S01]  /*0360*/  @P1 LDG.E R27, desc[UR4][R10.64+0x20] ;  /* 0x000020040a1b1981 */ /* 0x000f22000c1e1900 */
[----:B--2---:R-:W-:-:S03]  /*0370*/  @!P0 LOP3.LUT R5, R5, R26, RZ, 0x3c, !PT ;  /* 0x0000001a05058212 */ /* 0x004fc600078e3cff */
[----:B------:R-:W2:Y:S01]  /*0380*/  @P3 LDG.E R26, desc[UR4][R10.64+0x4c] ;  /* 0x00004c040a1a3981 */ /* 0x000ea2000c1e1900 */
[----:B---3--:R-:W-:-:S03]  /*0390*/  @P1 LOP3.LUT R5, R5, R28, RZ, 0x3c, !PT ;  /* 0x0000001c05051212 */ /* 0x008fc600078e3cff */
[----:B------:R-:W3:Y:S01]  /*03a0*/  @P4 LDG.E R28, desc[UR4][R10.64+0x60] ;  /* 0x000060040a1c4981 */ /* 0x000ee2000c1e1900 */
[----:B----4-:R-:W-:-:S03]  /*03b0*/  @!P0 LOP3.LUT R17, R17, R24, RZ, 0x3c, !PT ;  /* 0x0000001811118212 */ /* 0x010fc600078e3cff */
[----:B------:R-:W4:Y:S01]  /*03c0*/  @!P0 LDG.E R24, desc[UR4][R10.64+0x8] ;  /* 0x000008040a188981 */ /* 0x000f22000c1e1900 */
[----:B------:R-:W-:-:S03]  /*03d0*/  @P2 LOP3.LUT R5, R5, R23, RZ, 0x3c, !PT ;  /* 0x0000001705052212 */ /* 0x000fc600078e3cff */
[----:B------:R-:W3:Y:S01]  /*03e0*/  @!P0 LDG.E R23, desc[UR4][R10.64+0x4] ;  /* 0x000004040a178981 */ /* 0x000ee2000c1e1900 */
[----:B--2---:R-:W-:-:S03]  /*03f0*/  @P3 LOP3.LUT R5, R5, R26, RZ, 0x3c, !PT ;  /* 0x0000001a05053212 */ /* 0x004fc600078e3cff */
[----:B------:R-:W2:Y:S01]  /*0400*/  @P5 LDG.E R26, desc[UR4][R10.64+0x74] ;  /* 0x000074040a1a5981 */ /* 0x000ea2000c1e1900 */
[----:B----4-:R-:W-:-:S03]  /*0410*/  @!P0 LOP3.LUT R3, R3, R24, RZ, 0x3c, !PT ;  /* 0x0000001803038212 */ /* 0x010fc600078e3cff */
[----:B------:R-:W4:Y:S01]  /*0420*/  @P1 LDG.E R24, desc[UR4][R10.64+0x14] ;  /* 0x000014040a181981 */ /* 0x000f22000c1e1900 */
[----:B---3--:R-:W-:-:S03]  /*0430*/  @!P0 LOP3.LUT R2, R2, R23, RZ, 0x3c, !PT ;  /* 0x0000001702028212 */ /* 0x008fc600078e3cff */
[----:B------:R-:W3:Y:S01]  /*0440*/  @!P0 LDG.E R23, desc[UR4][R10.64+0xc] ;  /* 0x00000c040a178981 */ /* 0x000ee2000c1e1900 */
[----:B------:R-:W-:-:S03]  /*0450*/  @P4 LOP3.LUT R5, R5, R28, RZ, 0x3c, !PT ;  /* 0x0000001c05054212 */ /* 0x000fc600078e3cff */
[----:B------:R-:W3:Y:S01]  /*0460*/  @P6 LDG.E R28, desc[UR4][R10.64+0x88] ;  /* 0x000088040a1c6981 */ /* 0x000ee2000c1e1900 */
[----:B--2---:R-:W-:-:S03]  /*0470*/  @P5 LOP3.LUT R5, R5, R26, RZ, 0x3c, !PT ;  /* 0x0000001a05055212 */ /* 0x004fc600078e3cff */
[----:B------:R-:W2:Y:S01]  /*0480*/  @P2 LDG.E R26, desc[UR4][R10.64+0x28] ;  /* 0x000028040a1a2981 */ /* 0x000ea2000c1e1900 */
[----:B----4-:R-:W-:-:S03]  /*0490*/  @P1 LOP3.LUT R17, R17, R24, RZ, 0x3c, !PT ;  /* 0x0000001811111212 */ /* 0x010fc600078e3cff */
[----:B------:R-:W4:Y:S01]  /*04a0*/  @P1 LDG.E R24, desc[UR4][R10.64+0x1c] ;  /* 0x00001c040a181981 */ /* 0x000f22000c1e1900 */
[----:B---3--:R-:W-:-:S03]  /*04b0*/  @!P0 LOP3.LUT R4, R4, R23, RZ, 0x3c, !PT ;  /* 0x0000001704048212 */ /* 0x008fc600078e3cff */
[----:B------:R-:W3:Y:S01]  /*04c0*/  @P1 LDG.E R23, desc[UR4][R10.64+0x18] ;  /* 0x000018040a171981 */ /* 0x000ee2000c1e1900 */
[----:B------:R-:W-:-:S03]  /*04d0*/  @P1 LOP3.LUT R4, R4, R27, RZ, 0x3c, !PT ;  /* 0x0000001b04041212 */ /* 0x000fc600078e3cff */
[----:B------:R-:W3:Y:S01]  /*04e0*/  @P2 LDG.E R27, desc[UR4][R10.64+0x34] ;  /* 0x000034040a1b2981 */ /* 0x000ee2000c1e1900 */
[----:B--2---:R-:W-:-:S03]  /*04f0*/  @P2 LOP3.LUT R17, R17, R26, RZ, 0x3c, !PT ;  /* 0x0000001a11112212 */ /* 0x004fc600078e3cff */
[----:B------:R-:W2:Y:S01]  /*0500*/  @P3 LDG.E R26, desc[UR4][R10.64+0x3c] ;  /* 0x00003c040a1a3981 */ /* 0x000ea2000c1e1900 */
[----:B----4-:R-:W-:-:S03]  /*0510*/  @P1 LOP3.LUT R3, R3, R24, RZ, 0x3c, !PT ;  /* 0x0000001803031212 */ /* 0x010fc600078e3cff */
[----:B------:R-:W4:Y:S01]  /*0520*/  @P2 LDG.E R24, desc[UR4][R10.64+0x30] ;  /* 0x000030040a182981 */ /* 0x000f22000c1e1900 */
[----:B---3--:R-:W-:-:S03]  /*0530*/  @P1 LOP3.LUT R2, R2, R23, RZ, 0x3c, !PT ;  /* 0x0000001702021212 */ /* 0x008fc600078e3cff */
        /* <DEDUP_REMOVED lines=25> */
[----:B------:R-:W-:Y:S02]  /*06d0*/  LOP3.LUT P0, RZ, R25, 0x80, RZ, 0xc0, !PT ;  /* 0x0000008019ff7812 */ /* 0x000fe4000780c0ff */
[----:B------:R-:W-:Y:S02]  /*06e0*/  @P5 LOP3.LUT R4, R4, R27, RZ, 0x3c, !PT ;  /* 0x0000001b04045212 */ /* 0x000fe400078e3cff */
[----:B------:R-:W3:Y:S01]  /*06f0*/  @P6 LDG.E R27, desc[UR4][R10.64+0x84] ;  /* 0x000084040a1b6981 */ /* 0x000ee2000c1e1900 */
[----:B--2---:R-:W-:-:S08]  /*0700*/  @P6 LOP3.LUT R17, R17, R26, RZ, 0x3c, !PT ;  /* 0x0000001a11116212 */ /* 0x004fd000078e3cff */
        /* <DEDUP_REMOVED lines=13> */
[----:B------:R-:W-:Y:S02]  /*07e0*/  @P6 LOP3.LUT R5, R5, R28, RZ, 0x3c, !PT ;  /* 0x0000001c05056212 */ /* 0x000fe400078e3cff */
[----:B------:R-:W-:Y:S02]  /*07f0*/  @P0 LOP3.LUT R4, R4, R27, RZ, 0x3c, !PT ;  /* 0x0000001b04040212 */ /* 0x000fe400078e3cff */
[----:B--2---:R-:W-:Y:S02]  /*0800*/  @P0 LOP3.LUT R5, R5, R26, RZ, 0x3c, !PT ;  /* 0x0000001a05050212 */ /* 0x004fe400078e3cff */
[----:B----4-:R-:W-:Y:S02]  /*0810*/  @P0 LOP3.LUT R3, R3, R24, RZ, 0x3c, !PT ;  /* 0x0000001803030212 */ /* 0x010fe400078e3cff */
[----:B---3--:R-:W-:Y:S02]  /*0820*/  @P0 LOP3.LUT R2, R2, R23, RZ, 0x3c, !PT ;  /* 0x0000001702020212 */ /* 0x008fe400078e3cff */
[----:B------:R-:W-:-:S13]  /*0830*/  R2P PR, R25.B1, 0x7f ;  /* 0x0000007f19007804 */ /* 0x000fda0000001000 */
[----:B------:R-:W2:Y:S04]  /*0840*/  @P0 LDG.E R23, desc[UR4][R10.64+0xa4] ;  /* 0x0000a4040a170981 */ /* 0x000ea8000c1e1900 */
[----:B------:R-:W3:Y:S04]  /*0850*/  @P0 LDG.E R24, desc[UR4][R10.64+0xa0] ;  /* 0x0000a0040a180981 */ /* 0x000ee8000c1e1900 */
[----:B------:R-:W4:Y:S04]  /*0860*/  @P0 LDG.E R26, desc[UR4][R10.64+0xa8] ;  /* 0x0000a8040a1a0981 */ /* 0x000f28000c1e1900 */
[----:B------:R-:W4:Y:S04]  /*0870*/  @P1 LDG.E R27, desc[UR4][R10.64+0xb8] ;  /* 0x0000b8040a1b1981 */ /* 0x000f28000c1e1900 */
[----:B------:R-:W4:Y:S01]  /*0880*/  @P2 LDG.E R28, desc[UR4][R10.64+0xc8] ;  /* 0x0000c8040a1c2981 */ /* 0x000f22000c1e1900 */
[----:B--2---:R-:W-:-:S03]  /*0890*/  @P0 LOP3.LUT R2, R2, R23, RZ, 0x3c, !PT ;  /* 0x0000001702020212 */ /* 0x004fc600078e3cff */
[----:B------:R-:W2:Y:S01]  /*08a0*/  @P0 LDG.E R23, desc[UR4][R10.64+0xac] ;  /* 0x0000ac040a170981 */ /* 0x000ea2000c1e1900 */
[----:B---3--:R-:W-:-:S03]  /*08b0*/  @P0 LOP3.LUT R17, R17, R24, RZ, 0x3c, !PT ;  /* 0x0000001811110212 */ /* 0x008fc600078e3cff */
[----:B------:R-:W3:Y:S01]  /*08c0*/  @P0 LDG.E R24, desc[UR4][R10.64+0xb0] ;  /* 0x0000b0040a180981 */ /* 0x000ee2000c1e1900 */
[----:B----4-:R-:W-:-:S03]  /*08d0*/  @P0 LOP3.LUT R3, R3, R26, RZ, 0x3c, !PT ;  /* 0x0000001a03030212 */ /* 0x010fc600078e3cff */
        /* <DEDUP_REMOVED lines=13> */
[----:B------:R-:W-:Y:S02]  /*09b0*/  @P1 LOP3.LUT R2, R2, R27, RZ, 0x3c, !PT ;  /* 0x0000001b02021212 */ /* 0x000fe400078e3cff */
[----:B------:R-:W-:Y:S02]  /*09c0*/  @P2 LOP3.LUT R17, R17, R28, RZ, 0x3c, !PT ;  /* 0x0000001c11112212 */ /* 0x000fe400078e3cff */
[----:B------:R-:W-:Y:S01]  /*09d0*/  LOP3.LUT P0, RZ, R25, 0x8000, RZ, 0xc0, !PT ;  /* 0x0000800019ff7812 */ /* 0x000fe2000780c0ff */
[----:B------:R-:W4:Y:S04]  /*09e0*/  @P4 LDG.E R28, desc[UR4][R10.64+0xf0] ;  /* 0x0000f0040a1c4981 */ /* 0x000f28000c1e1900 */
[----:B------:R-:W4:Y:S08]  /*09f0*/  @P2 LDG.E R25, desc[UR4][R10.64+0xd4] ;  /* 0x0000d4040a192981 */ /* 0x000f30000c1e1900 */
        /* <DEDUP_REMOVED lines=14> */
[----:B------:R-:W-:Y:S01]  /*0ae0*/  @P4 LOP3.LUT R17, R17, R28, RZ, 0x3c, !PT ;  /* 0x0000001c11114212 */ /* 0x000fe200078e3cff */
        /* <DEDUP_REMOVED lines=14> */
[----:B------:R-:W-:-:S03]  /*0bd0*/  @P4 LOP3.LUT R2, R2, R25, RZ, 0x3c, !PT ;  /* 0x0000001902024212 */ /* 0x000fc600078e3cff */
        /* <DEDUP_REMOVED lines=17> */
[----:B------:R-:W-:-:S05]  /*0cf0*/  VIADD R22, R22, 0x10 ;  /* 0x0000001016167836 */ /* 0x000fca0000000000 */
[----:B------:R-:W-:Y:S02]  /*0d00*/  ISETP.NE.AND P1, PT, R22, 0x20, PT ;  /* 0x000000201600780c */ /* 0x000fe40003f25270 */
[----:B------:R-:W-:Y:S02]  /*0d10*/  @P0 LOP3.LUT R17, R17, R28, RZ, 0x3c, !PT ;  /* 0x0000001c11110212 */ /* 0x000fe400078e3cff */
[----:B------:R-:W-:Y:S02]  /*0d20*/  @P0 LOP3.LUT R2, R2, R25, RZ, 0x3c, !PT ;  /* 0x0000001902020212 */ /* 0x000fe400078e3cff */
[----:B--2---:R-:W-:Y:S02]  /*0d30*/  @P6 LOP3.LUT R4, R4, R23, RZ, 0x3c, !PT ;  /* 0x0000001704046212 */ /* 0x004fe400078e3cff */
[----:B---3--:R-:W-:Y:S02]  /*0d40*/  @P0 LOP3.LUT R3, R3, R24, RZ, 0x3c, !PT ;  /* 0x0000001803030212 */ /* 0x008fe400078e3cff */
[----:B------:R-:W-:-:S02]  /*0d50*/  @P0 LOP3.LUT R4, R4, R27, RZ, 0x3c, !PT ;  /* 0x0000001b04040212 */ /* 0x000fc400078e3cff */
[----:B----4-:R-:W-:Y:S01]  /*0d60*/  @P0 LOP3.LUT R5, R5, R26, RZ, 0x3c, !PT ;  /* 0x0000001a05050212 */ /* 0x010fe200078e3cff */
[----:B------:R-:W-:Y:S06]  /*0d70*/  @P1 BRA `(.L_x_37) ;  /* 0xfffffff4004c1947 */ /* 0x000fec000383ffff */
[----:B------:R-:W-:-:S05]  /*0d80*/  VIADD R19, R19, 0x1 ;  /* 0x0000000113137836 */ /* 0x000fca0000000000 */
[----:B------:R-:W-:-:S13]  /*0d90*/  ISETP.NE.AND P0, PT, R19, 0x5, PT ;  /* 0x000000051300780c */ /* 0x000fda0003f05270 */
[----:B------:R-:W-:Y:S05]  /*0da0*/  @P0 BRA `(.L_x_38) ;  /* 0xfffffff400300947 */ /* 0x000fea000383ffff */
[----:B------:R1:W-:Y:S01]  /*0db0*/  STG.E.64 desc[UR4][R8.64+0x8], R2 ;  /* 0x0000080208007986 */ /* 0x0003e2000c101b04 */
[----:B------:R-:W-:-:S03]  /*0dc0*/  VIADD R18, R18, 0x1 ;  /* 0x0000000112127836 */ /* 0x000fc60000000000 */
[----:B------:R1:W-:Y:S02]  /*0dd0*/  STG.E.64 desc[UR4][R8.64+0x10], R4 ;  /* 0x0000100408007986 */ /* 0x0003e4000c101b04 */
[----:B------:R-:W-:Y:S02]  /*0de0*/  ISETP.GE.U32.AND P0, PT, R18, R15, PT ;  /* 0x0000000f1200720c */ /* 0x000fe40003f06070 */
[----:B------:R1:W-:Y:S11]  /*0df0*/  STG.E desc[UR4][R8.64+0x4], R17 ;  /* 0x0000041108007986 */ /* 0x0003f6000c101904 */
[----:B------:R-:W-:Y:S05]  /*0e00*/  @!P0 BRA `(.L_x_39) ;  /* 0xfffffff400088947 */ /* 0x000fea000383ffff */
.L_x_36:
[----:B------:R-:W-:Y:S05]  /*0e10*/  BSYNC.RECONVERGENT B1 ;  /* 0x0000000000017941 */ /* 0x000fea0003800200 */
.L_x_35:
[----:B------:R-:W-:Y:S01]  /*0e20*/  ISETP.GT.U32.AND P0, PT, R16, 0x3, PT ;  /* 0x000000031000780c */ /* 0x000fe20003f04070 */
[----:B------:R-:W-:Y:S01]  /*0e30*/  VIADD R14, R14, 0x1 ;  /* 0x000000010e0e7836 */ /* 0x000fe20000000000 */
[--C-:B------:R-:W-:Y:S02]  /*0e40*/  SHF.R.U64 R16, R16, 0x2, R13.reuse ;  /* 0x0000000210107819 */ /* 0x100fe4000000120d */
[----:B------:R-:W-:Y:S02]  /*0e50*/  ISETP.GT.U32.AND.EX P0, PT, R13, RZ, PT, P0 ;  /* 0x000000ff0d00720c */ /* 0x000fe40003f04100 */
[----:B------:R-:W-:-:S11]  /*0e60*/  SHF.R.U32.HI R13, RZ, 0x2, R13 ;  /* 0x00000002ff0d7819 */ /* 0x000fd6000001160d */
[----:B------:R-:W-:Y:S05]  /*0e70*/  @P0 BRA `(.L_x_40) ;  /* 0xfffffff000cc0947 */ /* 0x000fea000383ffff */
.L_x_34:
[----:B------:R-:W-:Y:S05]  /*0e80*/  BSYNC.RECONVERGENT B0 ;  /* 0x0000000000007941 */ /* 0x000fea0003800200 */
.L_x_33:
[----:B------:R-:W2:Y:S01]  /*0e90*/  LDCU.64 UR6, c[0x0][0x388] ;  /* 0x00007100ff0677ac */ /* 0x000ea20008000a00 */
[----:B------:R3:W-:Y:S04]  /*0ea0*/  STG.E.64 desc[UR4][R8.64+0x18], RZ ;  /* 0x000018ff08007986 */ /* 0x0007e8000c101b04 */
[----:B------:R3:W-:Y:S04]  /*0eb0*/  STG.E desc[UR4][R8.64+0x20], RZ ;  /* 0x000020ff08007986 */ /* 0x0007e8000c101904 */
[----:B------:R3:W-:Y:S01]  /*0ec0*/  STG.E.64 desc[UR4][R8.64+0x28], RZ ;  /* 0x000028ff08007986 */ /* 0x0007e2000c101b04 */
[----:B--2---:R-:W-:-:S04]  /*0ed0*/  ISETP.GE.AND P0, PT, R12, UR6, PT ;  /* 0x000000060c007c0c */ /* 0x004fc8000bf06270 */
[----:B------:R-:W-:-:S13]  /*0ee0*/  ISETP.GE.OR P0, PT, R0, UR7, P0 ;  /* 0x0000000700007c0c */ /* 0x000fda0008706670 */
[----:B---3--:R-:W-:Y:S05]  /*0ef0*/  @P0 EXIT ;  /* 0x000000000000094d */ /* 0x008fea0003800000 */
[----:B01----:R-:W0:Y:S01]  /*0f00*/  LDC.64 R2, c[0x0][0x380] ;  /* 0x0000e000ff027b82 */ /* 0x003e220000000a00 */
[----:B------:R-:W-:-:S04]  /*0f10*/  IMAD R5, R12, UR7, RZ ;  /* 0x000000070c057c24 */ /* 0x000fc8000f8e02ff */
[----:B------:R-:W-:-:S04]  /*0f20*/  IMAD.IADD R7, R0, 0x1, R5 ;  /* 0x0000000100077824 */ /* 0x000fc800078e0205 */
[----:B0-----:R-:W-:-:S05]  /*0f30*/  IMAD.WIDE R2, R7, 0x4, R2 ;  /* 0x0000000407027825 */ /* 0x001fca00078e0202 */
[----:B------:R-:W2:Y:S02]  /*0f40*/  LDG.E R0, desc[UR4][R2.64] ;  /* 0x0000000402007981 */ /* 0x000ea4000c1e1900 */
[----:B--2---:R-:W-:-:S13]  /*0f50*/  ISETP.NE.AND P0, PT, R0, RZ, PT ;  /* 0x000000ff0000720c */ /* 0x004fda0003f05270 */
[----:B------:R-:W-:Y:S05]  /*0f60*/  @P0 EXIT ;  /* 0x000000000000094d */ /* 0x000fea0003800000 */
[----:B------:R-:W-:Y:S01]  /*0f70*/  IMAD.WIDE R8, R5, 0x30, R8 ;  /* 0x0000003005087825 */ /* 0x000fe200078e0208 */
[----:B------:R-:W0:Y:S04]  /*0f80*/  LDCU UR6, c[0x0][0x390] ;  /* 0x00007200ff0677ac */ /* 0x000e280008000800 */
[----:B------:R-:W2:Y:S04]  /*0f90*/  LDG.E.64 R10, desc[UR4][R8.64] ;  /* 0x00000004080a7981 */ /* 0x000ea8000c1e1b00 */
[----:B------:R-:W3:Y:S04]  /*0fa0*/  LDG.E.64 R4, desc[UR4][R8.64+0x10] ;  /* 0x0000100408047981 */ /* 0x000ee8000c1e1b00 */
[----:B------:R-:W4:Y:S01]  /*0fb0*/  LDG.E.64 R6, desc[UR4][R8.64+0x8] ;  /* 0x0000080408067981 */ /* 0x000f22000c1e1b00 */
[----:B0-----:R-:W0:Y:S01]  /*0fc0*/  I2F.U32.RP R14, UR6 ;  /* 0x00000006000e7d06 */ /* 0x001e220008209000 */
[----:B------:R-:W-:-:S07]  /*0fd0*/  ISETP.NE.U32.AND P1, PT, RZ, UR6, PT ;  /* 0x00000006ff007c0c */ /* 0x000fce000bf25070 */
[----:B0-----:R-:W0:Y:S02]  /*0fe0*/  MUFU.RCP R14, R14 ;  /* 0x0000000e000e7308 */ /* 0x001e240000001000 */
[----:B0-----:R-:W-:-:S06]  /*0ff0*/  VIADD R13, R14, 0xffffffe ;  /* 0x0ffffffe0e0d7836 */ /* 0x001fcc0000000000 */
[----:B------:R-:W0:Y:S02]  /*1000*/  F2I.FTZ.U32.TRUNC.NTZ R13, R13 ;  /* 0x0000000d000d7305 */ /* 0x000e24000021f000 */
[----:B0-----:R-:W-:Y:S01]  /*1010*/  IMAD.MOV R15, RZ, RZ, -R13 ;  /* 0x000000ffff0f7224 */ /* 0x001fe200078e0a0d */
[----:B--2---:R-:W-:Y:S01]  /*1020*/  SHF.R.U32.HI R0, RZ, 0x2, R11 ;  /* 0x00000002ff007819 */ /* 0x004fe2000001160b */
[----:B------:R-:W-:-:S03]  /*1030*/  VIADD R10, R10, 0x587c5 ;  /* 0x000587c50a0a7836 */ /* 0x000fc60000000000 */
[----:B------:R-:W-:Y:S01]  /*1040*/  LOP3.LUT R0, R0, R11, RZ, 0x3c, !PT ;  /* 0x0000000b00007212 */ /* 0x000fe200078e3cff */
[----:B---3--:R-:W-:Y:S02]  /*1050*/  IMAD.SHL.U32 R11, R5, 0x10, RZ ;  /* 0x00000010050b7824 */ /* 0x008fe400078e00ff */
[----:B------:R-:W-:Y:S02]  /*1060*/  IMAD.MOV.U32 R14, RZ, RZ, R5 ;  /* 0x000000ffff0e7224 */ /* 0x000fe400078e0005 */
[----:B------:R-:W-:-:S05]  /*1070*/  IMAD.SHL.U32 R12, R0, 0x2, RZ ;  /* 0x00000002000c7824 */ /* 0x000fca00078e00ff */
[----:B------:R-:W-:Y:S01]  /*1080*/  LOP3.LUT R12, R0, R12, R11, 0x96, !PT ;  /* 0x0000000c000c7212 */ /* 0x000fe200078e960b */
[----:B------:R-:W-:-:S03]  /*1090*/  IMAD R11, R15, UR6, RZ ;  /* 0x000000060f0b7c24 */ /* 0x000fc6000f8e02ff */
[----:B------:R-:W-:Y:S01]  /*10a0*/  LOP3.LUT R15, R12, R5, RZ, 0x3c, !PT ;  /* 0x000000050c0f7212 */ /* 0x000fe200078e3cff */
[----:B------:R-:W-:-:S04]  /*10b0*/  IMAD.MOV.U32 R12, RZ, RZ, RZ ;  /* 0x000000ffff0c7224 */ /* 0x000fc800078e00ff */
[----:B------:R-:W-:Y:S01]  /*10c0*/  IMAD.HI.U32 R13, R13, R11, R12 ;  /* 0x0000000b0d0d7227 */ /* 0x000fe200078e000c */
[----:B------:R-:W-:Y:S03]  /*10d0*/  STG.E.64 desc[UR4][R8.64+0x10], R14 ;  /* 0x0000100e08007986 */ /* 0x000fe6000c101b04 */
[----:B------:R-:W-:Y:S02]  /*10e0*/  IMAD.IADD R0, R15, 0x1, R10 ;  /* 0x000000010f007824 */ /* 0x000fe400078e020a */
[----:B----4-:R-:W-:Y:S02]  /*10f0*/  IMAD.MOV.U32 R12, RZ, RZ, R7 ;  /* 0x000000ffff0c7224 */ /* 0x010fe400078e0007 */
[----:B------:R-:W-:-:S04]  /*1100*/  IMAD.HI.U32 R13, R13, R0, RZ ;  /* 0x000000000d0d7227 */ /* 0x000fc800078e00ff */
[----:B------:R-:W-:Y:S02]  /*1110*/  IMAD.MOV R13, RZ, RZ, -R13 ;  /* 0x000000ffff0d7224 */ /* 0x000fe400078e0a0d */
[----:B------:R-:W-:Y:S02]  /*1120*/  IMAD.MOV.U32 R11, RZ, RZ, R6 ;  /* 0x000000ffff0b7224 */ /* 0x000fe400078e0006 */
[----:B------:R-:W-:Y:S02]  /*1130*/  IMAD R0, R13, UR6, R0 ;  /* 0x000000060d007c24 */ /* 0x000fe4000f8e0200 */
[----:B------:R-:W-:Y:S01]  /*1140*/  IMAD.MOV.U32 R13, RZ, RZ, R4 ;  /* 0x000000ffff0d7224 */ /* 0x000fe200078e0004 */
[----:B------:R-:W-:Y:S02]  /*1150*/  STG.E.64 desc[UR4][R8.64], R10 ;  /* 0x0000000a08007986 */ /* 0x000fe4000c101b04 */
[C---:B------:R-:W-:Y:S02]  /*1160*/  ISETP.GE.U32.AND P0, PT, R0.reuse, UR6, PT ;  /* 0x0000000600007c0c */ /* 0x040fe4000bf06070 */
[----:B------:R-:W-:Y:S11]  /*1170*/  STG.E.64 desc[UR4][R8.64+0x8], R12 ;  /* 0x0000080c08007986 */ /* 0x000ff6000c101b04 */
[----:B------:R-:W-:-:S05]  /*1180*/  @P0 VIADD R0, R0, -UR6 ;  /* 0x8000000600000c36 */ /* 0x000fca0008000000 */
[----:B------:R-:W-:-:S13]  /*1190*/  ISETP.GE.U32.AND P0, PT, R0, UR6, PT ;  /* 0x0000000600007c0c */ /* 0x000fda000bf06070 */
[----:B------:R-:W-:Y:S01]  /*11a0*/  @P0 VIADD R0, R0, -UR6 ;  /* 0x8000000600000c36 */ /* 0x000fe20008000000 */
[----:B------:R-:W-:-:S05]  /*11b0*/  @!P1 LOP3.LUT R0, RZ, UR6, RZ, 0x33, !PT ;  /* 0x00000006ff009c12 */ /* 0x000fca000f8e33ff */
[----:B------:R-:W-:-:S05]  /*11c0*/  VIADD R5, R0, 0x1 ;  /* 0x0000000100057836 */ /* 0x000fca0000000000 */
[----:B------:R-:W-:Y:S01]  /*11d0*/  STG.E desc[UR4][R2.64], R5 ;  /* 0x0000000502007986 */ /* 0x000fe2000c101904 */
[----:B------:R-:W-:Y:S05]  /*11e0*/  EXIT ;  /* 0x000000000000794d */ /* 0x000fea0003800000 */
.L_x_41:
        /* <DEDUP_REMOVED lines=9> */
.L_x_47:


//--------------------- .nv.global.init           --------------------------
	.section	.nv.global.init,"aw",@progbits
	.align	4
.nv.global.init:
	.type		mrg32k3aM1SubSeq,@object
	.size		mrg32k3aM1SubSeq,(mrg32k3aM2SubSeq - mrg32k3aM1SubSeq)
mrg32k3aM1SubSeq:
        /*0000*/ 	.byte	0x0b, 0xcc, 0xee, 0x04, 0x73, 0x29, 0x8b, 0x6f, 0xf6, 0x53, 0x03, 0xf6, 0x23, 0xf6, 0xea, 0xda
        /* <DEDUP_REMOVED lines=125> */
	.type		mrg32k3aM2SubSeq,@object
	.size		mrg32k3aM2SubSeq,(mrg32k3aM1 - mrg32k3aM2SubSeq)
mrg32k3aM2SubSeq:
        /* <DEDUP_REMOVED lines=126> */
	.type		mrg32k3aM1,@object
	.size		mrg32k3aM1,(mrg32k3aM1Seq - mrg32k3aM1)
mrg32k3aM1:
        /* <DEDUP_REMOVED lines=144> */
	.type		mrg32k3aM1Seq,@object
	.size		mrg32k3aM1Seq,(mrg32k3aM2 - mrg32k3aM1Seq)
mrg32k3aM1Seq:
        /* <DEDUP_REMOVED lines=144> */
	.type		mrg32k3aM2,@object
	.size		mrg32k3aM2,(mrg32k3aM2Seq - mrg32k3aM2)
mrg32k3aM2:
        /* <DEDUP_REMOVED lines=144> */
	.type		mrg32k3aM2Seq,@object
	.size		mrg32k3aM2Seq,(precalc_xorwow_matrix - mrg32k3aM2Seq)
mrg32k3aM2Seq:
        /* <DEDUP_REMOVED lines=144> */
	.type		precalc_xorwow_matrix,@object
	.size		precalc_xorwow_matrix,(precalc_xorwow_offset_matrix - precalc_xorwow_matrix)
precalc_xorwow_matrix:
        /* <DEDUP_REMOVED lines=6400> */
	.type		precalc_xorwow_offset_matrix,@object
	.size		precalc_xorwow_offset_matrix,(.L_1 - precalc_xorwow_offset_matrix)
precalc_xorwow_offset_matrix:
        /* <DEDUP_REMOVED lines=6400> */
.L_1:


//--------------------- .nv.shared.reserved.0     --------------------------
	.section	.nv.shared.reserved.0,"aw",@nobits
	.weak		__nv_reservedSMEM_offset_0_alias
	.size		__nv_reservedSMEM_offset_0_alias, 0, 64
	.other		__nv_reservedSMEM_offset_0_alias,@"STO_CUDA_RESERVED_SHARED STV_DEFAULT"
__nv_reservedSMEM_offset_0_alias:
	.zero		0
	.zero		64


//--------------------- .nv.constant0._Z16dejarCaerBloquesPiii --------------------------
	.section	.nv.constant0._Z16dejarCaerBloquesPiii,"a",@progbits
	.sectionflags	@""
	.align	4
.nv.constant0._Z16dejarCaerBloquesPiii:
	.zero		912


//--------------------- .nv.constant0._Z10activarTNTPiiiii --------------------------
	.section	.nv.constant0._Z10activarTNTPiiiii,"a",@progbits
	.sectionflags	@""
	.align	4
.nv.constant0._Z10activarTNTPiiiii:
	.zero		920


//--------------------- .nv.constant0._Z19activarRompecabezasPiiii --------------------------
	.section	.nv.constant0._Z19activarRompecabezasPiiii,"a",@progbits
	.sectionflags	@""
	.align	4
.nv.constant0._Z19activarRompecabezasPiiii:
	.zero		916


//--------------------- .nv.constant0._Z12activarBombaPiibii --------------------------
	.section	.nv.constant0._Z12activarBombaPiibii,"a",@progbits
	.sectionflags	@""
	.align	4
.nv.constant0._Z12activarBombaPiibii:
	.zero		920


//--------------------- .nv.constant0._Z15eliminarBloquesPiiii --------------------------
	.section	.nv.constant0._Z15eliminarBloquesPiiii,"a",@progbits
	.sectionflags	@""
	.align	4
.nv.constant0._Z15eliminarBloquesPiiii:
	.zero		916


//--------------------- .nv.constant0._Z15rellenarTableroPiiiiP17curandStateXORWOW --------------------------
	.section	.nv.constant0._Z15rellenarTableroPiiiiP17curandStateXORWOW,"a",@progbits
	.sectionflags	@""
	.align	4
.nv.constant0._Z15rellenarTableroPiiiiP17curandStateXORWOW:
	.zero		928


//--------------------- SYMBOLS --------------------------

	.type		.nv.reservedSmem.offset0,@object
	.size		.nv.reservedSmem.offset0,0x4
